// auto-generated by cutlass_sweep.gemm — config: {"arch": "sm_90", "cluster_m": 2, "cluster_n": 1, "dtype": "bf16", "dtype_b": "bf16", "layout": "nt", "stages": 0, "tile_k": 16, "tile_m": 128, "tile_n": 128}
#include "cutlass/cutlass.h"
#include "cutlass/gemm/collective/collective_builder.hpp"
#include "cutlass/gemm/device/gemm_universal_adapter.h"
#include "cutlass/gemm/kernel/gemm_universal.hpp"
#include "cutlass/epilogue/collective/collective_builder.hpp"

using ElemA = cutlass::bfloat16_t;
using ElemB = cutlass::bfloat16_t;
using ElemCD = cutlass::bfloat16_t;
using Acc  = float;
using TileShape    = cute::Shape<cute::_128, cute::_128, cute::_16>;
using ClusterShape = cute::Shape<cute::_2, cute::_1, cute::_1>;

using CollectiveEpilogue = typename cutlass::epilogue::collective::CollectiveBuilder<
    cutlass::arch::Sm90, cutlass::arch::OpClassTensorOp,
    TileShape, ClusterShape,
    cutlass::epilogue::collective::EpilogueTileAuto,
    Acc, Acc,
    ElemCD, cutlass::layout::RowMajor, 128 / cutlass::sizeof_bits<ElemCD>::value,
    ElemCD, cutlass::layout::RowMajor, 128 / cutlass::sizeof_bits<ElemCD>::value,
    cutlass::epilogue::collective::EpilogueScheduleAuto
  >::CollectiveOp;

using CollectiveMainloop = typename cutlass::gemm::collective::CollectiveBuilder<
    cutlass::arch::Sm90, cutlass::arch::OpClassTensorOp,
    ElemA, cutlass::layout::RowMajor, 128 / cutlass::sizeof_bits<ElemA>::value,
    ElemB, cutlass::layout::ColumnMajor, 128 / cutlass::sizeof_bits<ElemB>::value,
    Acc,
    TileShape, ClusterShape,
    cutlass::gemm::collective::StageCountAutoCarveout<static_cast<int>(sizeof(typename CollectiveEpilogue::SharedStorage))>,
    cutlass::gemm::collective::KernelScheduleAuto
  >::CollectiveOp;

using GemmKernel = cutlass::gemm::kernel::GemmUniversal<
    cute::Shape<int,int,int,int>,
    CollectiveMainloop,
    CollectiveEpilogue
>;
using Gemm = cutlass::gemm::device::GemmUniversalAdapter<GemmKernel>;

// Force the device kernel symbol into the cubin without needing a host main.
auto* _anchor = &cutlass::device_kernel<GemmKernel>;


// ===== COMPILED SASS (sm_90a) =====

	.target	sm_90a

	.elftype	@"ET_EXEC"


//--------------------- .note.nv.tkinfo           --------------------------
	.section	.note.nv.tkinfo,"",@"SHT_NOTE"
	.sectionflags	@"SHF_NOTE_NV_TKINFO"
	.tkinfo
        /*0018*/ 	.word	0x00000002
        /*0030*/ 	.string	""
        /*0030*/ 	.string	"ptxas"
        /*0030*/ 	.string	"Cuda compilation tools, release 13.0, V13.0.88"
        /*0030*/ 	.string	"Build cuda_13.0.r13.0/compiler.36424714_0"
        /*0030*/ 	.string	"-arch sm_90a -m 64 "



//--------------------- .note.nv.cuinfo           --------------------------
	.section	.note.nv.cuinfo,"",@"SHT_NOTE"
	.sectionflags	@"SHF_NOTE_NV_CUINFO"
        /*0018*/ 	.short	0x0002
        /*001a*/ 	.short	0x005a
        /*001c*/ 	.short	0x0082
	.zero		2


//--------------------- .nv.info                  --------------------------
	.section	.nv.info,"",@"SHT_CUDA_INFO"
	.align	4


	//----- nvinfo : EIATTR_REGCOUNT
	.align		4
        /*0000*/ 	.byte	0x04, 0x2f
        /*0002*/ 	.short	(.L_15 - .L_14)
	.align		4
.L_14:
        /*0004*/ 	.word	index@(_ZN7cutlass13device_kernelINS_4gemm6kernel13GemmUniversalIN4cute5tupleIJiiiiEEENS1_10collective13CollectiveMmaINS1_34MainloopSm90TmaGmmaWarpSpecializedILi28ENS5_IJNS4_1CILi2EEENSA_ILi1EEESC_EEENS1_35KernelTmaWarpSpecializedCooperativeEEENS5_IJNSA_ILi128EEESG_NSA_ILi16EEEEEENS_10bfloat16_tENS5_IJlSC_lEEESJ_SK_NS4_8TiledMMAINS4_8MMA_AtomIJNS4_4SM904GMMA28MMA_64x128x16_F32BF16BF16_SSILNSO_5MajorE0ELSQ_0ELNSO_7ScaleInE1ELSR_1EEEEEENS4_6LayoutISD_NS5_IJSC_NSA_ILi0EEESV_EEEEENS5_IJNS4_10UnderscoreESY_SY_EEEEENS4_13SM90_TMA_LOADENS4_14ComposedLayoutINS4_7SwizzleILi1ELi4ELi3EEENS4_18smem_ptr_flag_bitsILi16EEENSU_INS5_IJNSA_ILi8EEESH_EEENS5_IJSH_SC_EEEEEEEvNS4_8identityENS4_23SM90_TMA_LOAD_MULTICASTES1B_vS1C_EENS_8epilogue10collective6detail29Sm90TmaWarpSpecializedAdapterINS1G_15DefaultEpilogueISJ_SK_SK_NS1F_6thread17LinearCombinationISJ_Li1EffLNS1K_9ScaleType4KindE0ELNS_15FloatRoundStyleE2ESJ_EENS1_15EpilogueDefaultEEEEEvvEEEEvNT_6ParamsE)
        /*0008*/ 	.word	0x000000a8


	//----- nvinfo : EIATTR_FRAME_SIZE
	.align		4
.L_15:
        /*000c*/ 	.byte	0x04, 0x11
        /*000e*/ 	.short	(.L_17 - .L_16)
	.align		4
.L_16:
        /*0010*/ 	.word	index@(_ZN7cutlass13device_kernelINS_4gemm6kernel13GemmUniversalIN4cute5tupleIJiiiiEEENS1_10collective13CollectiveMmaINS1_34MainloopSm90TmaGmmaWarpSpecializedILi28ENS5_IJNS4_1CILi2EEENSA_ILi1EEESC_EEENS1_35KernelTmaWarpSpecializedCooperativeEEENS5_IJNSA_ILi128EEESG_NSA_ILi16EEEEEENS_10bfloat16_tENS5_IJlSC_lEEESJ_SK_NS4_8TiledMMAINS4_8MMA_AtomIJNS4_4SM904GMMA28MMA_64x128x16_F32BF16BF16_SSILNSO_5MajorE0ELSQ_0ELNSO_7ScaleInE1ELSR_1EEEEEENS4_6LayoutISD_NS5_IJSC_NSA_ILi0EEESV_EEEEENS5_IJNS4_10UnderscoreESY_SY_EEEEENS4_13SM90_TMA_LOADENS4_14ComposedLayoutINS4_7SwizzleILi1ELi4ELi3EEENS4_18smem_ptr_flag_bitsILi16EEENSU_INS5_IJNSA_ILi8EEESH_EEENS5_IJSH_SC_EEEEEEEvNS4_8identityENS4_23SM90_TMA_LOAD_MULTICASTES1B_vS1C_EENS_8epilogue10collective6detail29Sm90TmaWarpSpecializedAdapterINS1G_15DefaultEpilogueISJ_SK_SK_NS1F_6thread17LinearCombinationISJ_Li1EffLNS1K_9ScaleType4KindE0ELNS_15FloatRoundStyleE2ESJ_EENS1_15EpilogueDefaultEEEEEvvEEEEvNT_6ParamsE)
        /*0014*/ 	.word	0x00000000


	//----- nvinfo : EIATTR_MIN_STACK_SIZE
	.align		4
.L_17:
        /*0018*/ 	.byte	0x04, 0x12
        /*001a*/ 	.short	(.L_19 - .L_18)
	.align		4
.L_18:
        /*001c*/ 	.word	index@(_ZN7cutlass13device_kernelINS_4gemm6kernel13GemmUniversalIN4cute5tupleIJiiiiEEENS1_10collective13CollectiveMmaINS1_34MainloopSm90TmaGmmaWarpSpecializedILi28ENS5_IJNS4_1CILi2EEENSA_ILi1EEESC_EEENS1_35KernelTmaWarpSpecializedCooperativeEEENS5_IJNSA_ILi128EEESG_NSA_ILi16EEEEEENS_10bfloat16_tENS5_IJlSC_lEEESJ_SK_NS4_8TiledMMAINS4_8MMA_AtomIJNS4_4SM904GMMA28MMA_64x128x16_F32BF16BF16_SSILNSO_5MajorE0ELSQ_0ELNSO_7ScaleInE1ELSR_1EEEEEENS4_6LayoutISD_NS5_IJSC_NSA_ILi0EEESV_EEEEENS5_IJNS4_10UnderscoreESY_SY_EEEEENS4_13SM90_TMA_LOADENS4_14ComposedLayoutINS4_7SwizzleILi1ELi4ELi3EEENS4_18smem_ptr_flag_bitsILi16EEENSU_INS5_IJNSA_ILi8EEESH_EEENS5_IJSH_SC_EEEEEEEvNS4_8identityENS4_23SM90_TMA_LOAD_MULTICASTES1B_vS1C_EENS_8epilogue10collective6detail29Sm90TmaWarpSpecializedAdapterINS1G_15DefaultEpilogueISJ_SK_SK_NS1F_6thread17LinearCombinationISJ_Li1EffLNS1K_9ScaleType4KindE0ELNS_15FloatRoundStyleE2ESJ_EENS1_15EpilogueDefaultEEEEEvvEEEEvNT_6ParamsE)
        /*0020*/ 	.word	0x00000000
.L_19:


//--------------------- .nv.compat                --------------------------
	.section	.nv.compat,"",@"SHT_CUDA_COMPAT_INFO"
	.align	4
        /*0000*/ 	.byte	0x02, 0x09, 0x01, 0x00, 0x02, 0x02, 0x04, 0x00, 0x02, 0x05, 0x05, 0x00, 0x03, 0x07, 0x01, 0x01
        /*0010*/ 	.byte	0x02, 0x03, 0x01, 0x00, 0x02, 0x06, 0x01, 0x00, 0x04, 0x0b, 0x08, 0x00, 0x00, 0x00, 0x00, 0x00
        /*0020*/ 	.byte	0x00, 0x00, 0x00, 0x00


//--------------------- .nv.info._ZN7cutlass13device_kernelINS_4gemm6kernel13GemmUniversalIN4cute5tupleIJiiiiEEENS1_10collective13CollectiveMmaINS1_34MainloopSm90TmaGmmaWarpSpecializedILi28ENS5_IJNS4_1CILi2EEENSA_ILi1EEESC_EEENS1_35KernelTmaWarpSpecializedCooperativeEEENS5_IJNSA_ILi128EEESG_NSA_ILi16EEEEEENS_10bfloat16_tENS5_IJlSC_lEEESJ_SK_NS4_8TiledMMAINS4_8MMA_AtomIJNS4_4SM904GMMA28MMA_64x128x16_F32BF16BF16_SSILNSO_5MajorE0ELSQ_0ELNSO_7ScaleInE1ELSR_1EEEEEENS4_6LayoutISD_NS5_IJSC_NSA_ILi0EEESV_EEEEENS5_IJNS4_10UnderscoreESY_SY_EEEEENS4_13SM90_TMA_LOADENS4_14ComposedLayoutINS4_7SwizzleILi1ELi4ELi3EEENS4_18smem_ptr_flag_bitsILi16EEENSU_INS5_IJNSA_ILi8EEESH_EEENS5_IJSH_SC_EEEEEEEvNS4_8identityENS4_23SM90_TMA_LOAD_MULTICASTES1B_vS1C_EENS_8epilogue10collective6detail29Sm90TmaWarpSpecializedAdapterINS1G_15DefaultEpilogueISJ_SK_SK_NS1F_6thread17LinearCombinationISJ_Li1EffLNS1K_9ScaleType4KindE0ELNS_15FloatRoundStyleE2ESJ_EENS1_15EpilogueDefaultEEEEEvvEEEEvNT_6ParamsE --------------------------
	.section	.nv.info._ZN7cutlass13device_kernelINS_4gemm6kernel13GemmUniversalIN4cute5tupleIJiiiiEEENS1_10collective13CollectiveMmaINS1_34MainloopSm90TmaGmmaWarpSpecializedILi28ENS5_IJNS4_1CILi2EEENSA_ILi1EEESC_EEENS1_35KernelTmaWarpSpecializedCooperativeEEENS5_IJNSA_ILi128EEESG_NSA_ILi16EEEEEENS_10bfloat16_tENS5_IJlSC_lEEESJ_SK_NS4_8TiledMMAINS4_8MMA_AtomIJNS4_4SM904GMMA28MMA_64x128x16_F32BF16BF16_SSILNSO_5MajorE0ELSQ_0ELNSO_7ScaleInE1ELSR_1EEEEEENS4_6LayoutISD_NS5_IJSC_NSA_ILi0EEESV_EEEEENS5_IJNS4_10UnderscoreESY_SY_EEEEENS4_13SM90_TMA_LOADENS4_14ComposedLayoutINS4_7SwizzleILi1ELi4ELi3EEENS4_18smem_ptr_flag_bitsILi16EEENSU_INS5_IJNSA_ILi8EEESH_EEENS5_IJSH_SC_EEEEEEEvNS4_8identityENS4_23SM90_TMA_LOAD_MULTICASTES1B_vS1C_EENS_8epilogue10collective6detail29Sm90TmaWarpSpecializedAdapterINS1G_15DefaultEpilogueISJ_SK_SK_NS1F_6thread17LinearCombinationISJ_Li1EffLNS1K_9ScaleType4KindE0ELNS_15FloatRoundStyleE2ESJ_EENS1_15EpilogueDefaultEEEEEvvEEEEvNT_6ParamsE,"",@"SHT_CUDA_INFO"
	.sectionflags	@""
	.align	4


	//----- nvinfo : EIATTR_CUDA_API_VERSION
	.align		4
        /*0000*/ 	.byte	0x04, 0x37
        /*0002*/ 	.short	(.L_21 - .L_20)
.L_20:
        /*0004*/ 	.word	0x00000082


	//----- nvinfo : EIATTR_KPARAM_INFO
	.align		4
.L_21:
        /*0008*/ 	.byte	0x04, 0x17
        /*000a*/ 	.short	(.L_23 - .L_22)
.L_22:
        /*000c*/ 	.word	0x00000000
        /*0010*/ 	.short	0x0000
        /*0012*/ 	.short	0x0070
        /*0014*/ 	.byte	0x00, 0xf0, 0x01, 0x10


	//----- nvinfo : EIATTR_SPARSE_MMA_MASK
	.align		4
.L_23:
        /*0018*/ 	.byte	0x03, 0x50
        /*001a*/ 	.short	0x0000


	//----- nvinfo : EIATTR_MAXREG_COUNT
	.align		4
        /*001c*/ 	.byte	0x03, 0x1b
        /*001e*/ 	.short	0x00a8


	//----- nvinfo : EIATTR_NUM_BARRIERS
	.align		4
        /*0020*/ 	.byte	0x02, 0x4c
        /*0022*/ 	.byte	0x01
	.zero		1


	//----- nvinfo : EIATTR_EXTERNS
	.align		4
        /*0024*/ 	.byte	0x04, 0x0f
        /*0026*/ 	.short	(.L_25 - .L_24)


	//   ....[0]....
	.align		4
.L_24:
        /*0028*/ 	.word	index@(__assertfail)


	//----- nvinfo : EIATTR_MERCURY_ISA_VERSION
	.align		4
.L_25:
        /*002c*/ 	.byte	0x03, 0x5f
        /*002e*/ 	.short	0x0101


	//----- nvinfo : EIATTR_INT_WARP_WIDE_INSTR_OFFSETS
	.align		4
        /*0030*/ 	.byte	0x04, 0x31
        /*0032*/ 	.short	(.L_27 - .L_26)


	//   ....[0]....
.L_26:
        /*0034*/ 	.word	0x000007b0


	//   ....[1]....
        /*0038*/ 	.word	0x000007e0


	//   ....[2]....
        /*003c*/ 	.word	0x00000980


	//----- nvinfo : EIATTR_COOP_GROUP_MASK_REGIDS
	.align		4
.L_27:
        /*0040*/ 	.byte	0x04, 0x29
        /*0042*/ 	.short	(.L_29 - .L_28)


	//   ....[0]....
.L_28:
        /*0044*/ 	.word	0xffffffff


	//   ....[1]....
        /*0048*/ 	.word	0xffffffff


	//   ....[2]....
        /*004c*/ 	.word	0xffffffff


	//   ....[3]....
        /*0050*/ 	.word	0xffffffff


	//   ....[4]....
        /*0054*/ 	.word	0xffffffff


	//   ....[5]....
        /*0058*/ 	.word	0xffffffff


	//----- nvinfo : EIATTR_COOP_GROUP_INSTR_OFFSETS
	.align		4
.L_29:
        /*005c*/ 	.byte	0x04, 0x28
        /*005e*/ 	.short	(.L_31 - .L_30)


	//   ....[0]....
.L_30:
        /*0060*/ 	.word	0x00000060


	//   ....[1]....
        /*0064*/ 	.word	0x00000070


	//   ....[2]....
        /*0068*/ 	.word	0x00000130


	//   ....[3]....
        /*006c*/ 	.word	0x00000600


	//   ....[4]....
        /*0070*/ 	.word	0x00000b30


	//   ....[5]....
        /*0074*/ 	.word	0x00001790


	//----- nvinfo : EIATTR_REG_RECONFIG
	.align		4
.L_31:
        /*0078*/ 	.byte	0x01, 0x54
	.zero		2


	//----- nvinfo : EIATTR_SYSCALL_OFFSETS
	.align		4
        /*007c*/ 	.byte	0x04, 0x46
        /*007e*/ 	.short	(.L_33 - .L_32)


	//   ....[0]....
.L_32:
        /*0080*/ 	.word	0x00001980


	//----- nvinfo : EIATTR_MBARRIER_INSTR_OFFSETS
	.align		4
.L_33:
        /*0084*/ 	.byte	0x04, 0x39
        /*0086*/ 	.short	(.L_35 - .L_34)


	//   ....[0]....
.L_34:
        /*0088*/ 	.word	0x00000250
        /*008c*/ 	.word	0x000000ff
        /*0090*/ 	.word	0x00000000
        /*0094*/ 	.short	0x0100
        /*0096*/ 	.byte	0x08
	.zero		1


	//   ....[1]....
        /*0098*/ 	.word	0x00000260
        /*009c*/ 	.word	0x000000ff
        /*00a0*/ 	.word	0x000000e0
        /*00a4*/ 	.short	0x0100
        /*00a6*/ 	.byte	0x08
	.zero		1


	//   ....[2]....
        /*00a8*/ 	.word	0x00000270
        /*00ac*/ 	.word	0x000000ff
        /*00b0*/ 	.word	0x00000008
        /*00b4*/ 	.short	0x0100
        /*00b6*/ 	.byte	0x08
	.zero		1


	//   ....[3]....
        /*00b8*/ 	.word	0x00000280
        /*00bc*/ 	.word	0x000000ff
        /*00c0*/ 	.word	0x000000e8
        /*00c4*/ 	.short	0x0100
        /*00c6*/ 	.byte	0x08
	.zero		1


	//   ....[4]....
        /*00c8*/ 	.word	0x00000290
        /*00cc*/ 	.word	0x000000ff
        /*00d0*/ 	.word	0x00000010
        /*00d4*/ 	.short	0x0100
        /*00d6*/ 	.byte	0x08
	.zero		1


	//   ....[5]....
        /*00d8*/ 	.word	0x000002a0
        /*00dc*/ 	.word	0x000000ff
        /*00e0*/ 	.word	0x000000f0
        /*00e4*/ 	.short	0x0100
        /*00e6*/ 	.byte	0x08
	.zero		1


	//   ....[6]....
        /*00e8*/ 	.word	0x000002b0
        /*00ec*/ 	.word	0x000000ff
        /*00f0*/ 	.word	0x00000018
        /*00f4*/ 	.short	0x0100
        /*00f6*/ 	.byte	0x08
	.zero		1


	//   ....[7]....
        /*00f8*/ 	.word	0x000002c0
        /*00fc*/ 	.word	0x000000ff
        /*0100*/ 	.word	0x000000f8
        /*0104*/ 	.short	0x0100
        /*0106*/ 	.byte	0x08
	.zero		1


	//   ....[8]....
        /*0108*/ 	.word	0x000002d0
        /*010c*/ 	.word	0x000000ff
        /*0110*/ 	.word	0x00000020
        /*0114*/ 	.short	0x0100
        /*0116*/ 	.byte	0x08
	.zero		1


	//   ....[9]....
        /*0118*/ 	.word	0x000002e0
        /*011c*/ 	.word	0x000000ff
        /*0120*/ 	.word	0x00000100
        /*0124*/ 	.short	0x0100
        /*0126*/ 	.byte	0x08
	.zero		1


	//   ....[10]....
        /*0128*/ 	.word	0x000002f0
        /*012c*/ 	.word	0x000000ff
        /*0130*/ 	.word	0x00000028
        /*0134*/ 	.short	0x0100
        /*0136*/ 	.byte	0x08
	.zero		1


	//   ....[11]....
        /*0138*/ 	.word	0x00000300
        /*013c*/ 	.word	0x000000ff
        /*0140*/ 	.word	0x00000108
        /*0144*/ 	.short	0x0100
        /*0146*/ 	.byte	0x08
	.zero		1


	//   ....[12]....
        /*0148*/ 	.word	0x00000310
        /*014c*/ 	.word	0x000000ff
        /*0150*/ 	.word	0x00000030
        /*0154*/ 	.short	0x0100
        /*0156*/ 	.byte	0x08
	.zero		1


	//   ....[13]....
        /*0158*/ 	.word	0x00000320
        /*015c*/ 	.word	0x000000ff
        /*0160*/ 	.word	0x00000110
        /*0164*/ 	.short	0x0100
        /*0166*/ 	.byte	0x08
	.zero		1


	//   ....[14]....
        /*0168*/ 	.word	0x00000330
        /*016c*/ 	.word	0x000000ff
        /*0170*/ 	.word	0x00000038
        /*0174*/ 	.short	0x0100
        /*0176*/ 	.byte	0x08
	.zero		1


	//   ....[15]....
        /*0178*/ 	.word	0x00000340
        /*017c*/ 	.word	0x000000ff
        /*0180*/ 	.word	0x00000118
        /*0184*/ 	.short	0x0100
        /*0186*/ 	.byte	0x08
	.zero		1


	//   ....[16]....
        /*0188*/ 	.word	0x00000350
        /*018c*/ 	.word	0x000000ff
        /*0190*/ 	.word	0x00000040
        /*0194*/ 	.short	0x0100
        /*0196*/ 	.byte	0x08
	.zero		1


	//   ....[17]....
        /*0198*/ 	.word	0x00000360
        /*019c*/ 	.word	0x000000ff
        /*01a0*/ 	.word	0x00000120
        /*01a4*/ 	.short	0x0100
        /*01a6*/ 	.byte	0x08
	.zero		1


	//   ....[18]....
        /*01a8*/ 	.word	0x00000370
        /*01ac*/ 	.word	0x000000ff
        /*01b0*/ 	.word	0x00000048
        /*01b4*/ 	.short	0x0100
        /*01b6*/ 	.byte	0x08
	.zero		1


	//   ....[19]....
        /*01b8*/ 	.word	0x00000380
        /*01bc*/ 	.word	0x000000ff
        /*01c0*/ 	.word	0x00000128
        /*01c4*/ 	.short	0x0100
        /*01c6*/ 	.byte	0x08
	.zero		1


	//   ....[20]....
        /*01c8*/ 	.word	0x00000390
        /*01cc*/ 	.word	0x000000ff
        /*01d0*/ 	.word	0x00000050
        /*01d4*/ 	.short	0x0100
        /*01d6*/ 	.byte	0x08
	.zero		1


	//   ....[21]....
        /*01d8*/ 	.word	0x000003a0
        /*01dc*/ 	.word	0x000000ff
        /*01e0*/ 	.word	0x00000130
        /*01e4*/ 	.short	0x0100
        /*01e6*/ 	.byte	0x08
	.zero		1


	//   ....[22]....
        /*01e8*/ 	.word	0x000003b0
        /*01ec*/ 	.word	0x000000ff
        /*01f0*/ 	.word	0x00000058
        /*01f4*/ 	.short	0x0100
        /*01f6*/ 	.byte	0x08
	.zero		1


	//   ....[23]....
        /*01f8*/ 	.word	0x000003c0
        /*01fc*/ 	.word	0x000000ff
        /*0200*/ 	.word	0x00000138
        /*0204*/ 	.short	0x0100
        /*0206*/ 	.byte	0x08
	.zero		1


	//   ....[24]....
        /*0208*/ 	.word	0x000003d0
        /*020c*/ 	.word	0x000000ff
        /*0210*/ 	.word	0x00000060
        /*0214*/ 	.short	0x0100
        /*0216*/ 	.byte	0x08
	.zero		1


	//   ....[25]....
        /*0218*/ 	.word	0x000003e0
        /*021c*/ 	.word	0x000000ff
        /*0220*/ 	.word	0x00000140
        /*0224*/ 	.short	0x0100
        /*0226*/ 	.byte	0x08
	.zero		1


	//   ....[26]....
        /*0228*/ 	.word	0x000003f0
        /*022c*/ 	.word	0x000000ff
        /*0230*/ 	.word	0x00000068
        /*0234*/ 	.short	0x0100
        /*0236*/ 	.byte	0x08
	.zero		1


	//   ....[27]....
        /*0238*/ 	.word	0x00000400
        /*023c*/ 	.word	0x000000ff
        /*0240*/ 	.word	0x00000148
        /*0244*/ 	.short	0x0100
        /*0246*/ 	.byte	0x08
	.zero		1


	//   ....[28]....
        /*0248*/ 	.word	0x00000410
        /*024c*/ 	.word	0x000000ff
        /*0250*/ 	.word	0x00000070
        /*0254*/ 	.short	0x0100
        /*0256*/ 	.byte	0x08
	.zero		1


	//   ....[29]....
        /*0258*/ 	.word	0x00000420
        /*025c*/ 	.word	0x000000ff
        /*0260*/ 	.word	0x00000150
        /*0264*/ 	.short	0x0100
        /*0266*/ 	.byte	0x08
	.zero		1


	//   ....[30]....
        /*0268*/ 	.word	0x00000430
        /*026c*/ 	.word	0x000000ff
        /*0270*/ 	.word	0x00000078
        /*0274*/ 	.short	0x0100
        /*0276*/ 	.byte	0x08
	.zero		1


	//   ....[31]....
        /*0278*/ 	.word	0x00000440
        /*027c*/ 	.word	0x000000ff
        /*0280*/ 	.word	0x00000158
        /*0284*/ 	.short	0x0100
        /*0286*/ 	.byte	0x08
	.zero		1


	//   ....[32]....
        /*0288*/ 	.word	0x00000450
        /*028c*/ 	.word	0x000000ff
        /*0290*/ 	.word	0x00000080
        /*0294*/ 	.short	0x0100
        /*0296*/ 	.byte	0x08
	.zero		1


	//   ....[33]....
        /*0298*/ 	.word	0x00000460
        /*029c*/ 	.word	0x000000ff
        /*02a0*/ 	.word	0x00000160
        /*02a4*/ 	.short	0x0100
        /*02a6*/ 	.byte	0x08
	.zero		1


	//   ....[34]....
        /*02a8*/ 	.word	0x00000470
        /*02ac*/ 	.word	0x000000ff
        /*02b0*/ 	.word	0x00000088
        /*02b4*/ 	.short	0x0100
        /*02b6*/ 	.byte	0x08
	.zero		1


	//   ....[35]....
        /*02b8*/ 	.word	0x00000480
        /*02bc*/ 	.word	0x000000ff
        /*02c0*/ 	.word	0x00000168
        /*02c4*/ 	.short	0x0100
        /*02c6*/ 	.byte	0x08
	.zero		1


	//   ....[36]....
        /*02c8*/ 	.word	0x00000490
        /*02cc*/ 	.word	0x000000ff
        /*02d0*/ 	.word	0x00000090
        /*02d4*/ 	.short	0x0100
        /*02d6*/ 	.byte	0x08
	.zero		1


	//   ....[37]....
        /*02d8*/ 	.word	0x000004a0
        /*02dc*/ 	.word	0x000000ff
        /*02e0*/ 	.word	0x00000170
        /*02e4*/ 	.short	0x0100
        /*02e6*/ 	.byte	0x08
	.zero		1


	//   ....[38]....
        /*02e8*/ 	.word	0x000004b0
        /*02ec*/ 	.word	0x000000ff
        /*02f0*/ 	.word	0x00000098
        /*02f4*/ 	.short	0x0100
        /*02f6*/ 	.byte	0x08
	.zero		1


	//   ....[39]....
        /*02f8*/ 	.word	0x000004c0
        /*02fc*/ 	.word	0x000000ff
        /*0300*/ 	.word	0x00000178
        /*0304*/ 	.short	0x0100
        /*0306*/ 	.byte	0x08
	.zero		1


	//   ....[40]....
        /*0308*/ 	.word	0x000004d0
        /*030c*/ 	.word	0x000000ff
        /*0310*/ 	.word	0x000000a0
        /*0314*/ 	.short	0x0100
        /*0316*/ 	.byte	0x08
	.zero		1


	//   ....[41]....
        /*0318*/ 	.word	0x000004e0
        /*031c*/ 	.word	0x000000ff
        /*0320*/ 	.word	0x00000180
        /*0324*/ 	.short	0x0100
        /*0326*/ 	.byte	0x08
	.zero		1


	//   ....[42]....
        /*0328*/ 	.word	0x000004f0
        /*032c*/ 	.word	0x000000ff
        /*0330*/ 	.word	0x000000a8
        /*0334*/ 	.short	0x0100
        /*0336*/ 	.byte	0x08
	.zero		1


	//   ....[43]....
        /*0338*/ 	.word	0x00000500
        /*033c*/ 	.word	0x000000ff
        /*0340*/ 	.word	0x00000188
        /*0344*/ 	.short	0x0100
        /*0346*/ 	.byte	0x08
	.zero		1


	//   ....[44]....
        /*0348*/ 	.word	0x00000510
        /*034c*/ 	.word	0x000000ff
        /*0350*/ 	.word	0x000000b0
        /*0354*/ 	.short	0x0100
        /*0356*/ 	.byte	0x08
	.zero		1


	//   ....[45]....
        /*0358*/ 	.word	0x00000520
        /*035c*/ 	.word	0x000000ff
        /*0360*/ 	.word	0x00000190
        /*0364*/ 	.short	0x0100
        /*0366*/ 	.byte	0x08
	.zero		1


	//   ....[46]....
        /*0368*/ 	.word	0x00000530
        /*036c*/ 	.word	0x000000ff
        /*0370*/ 	.word	0x000000b8
        /*0374*/ 	.short	0x0100
        /*0376*/ 	.byte	0x08
	.zero		1


	//   ....[47]....
        /*0378*/ 	.word	0x00000540
        /*037c*/ 	.word	0x000000ff
        /*0380*/ 	.word	0x00000198
        /*0384*/ 	.short	0x0100
        /*0386*/ 	.byte	0x08
	.zero		1


	//   ....[48]....
        /*0388*/ 	.word	0x00000550
        /*038c*/ 	.word	0x000000ff
        /*0390*/ 	.word	0x000000c0
        /*0394*/ 	.short	0x0100
        /*0396*/ 	.byte	0x08
	.zero		1


	//   ....[49]....
        /*0398*/ 	.word	0x00000560
        /*039c*/ 	.word	0x000000ff
        /*03a0*/ 	.word	0x000001a0
        /*03a4*/ 	.short	0x0100
        /*03a6*/ 	.byte	0x08
	.zero		1


	//   ....[50]....
        /*03a8*/ 	.word	0x00000570
        /*03ac*/ 	.word	0x000000ff
        /*03b0*/ 	.word	0x000000c8
        /*03b4*/ 	.short	0x0100
        /*03b6*/ 	.byte	0x08
	.zero		1


	//   ....[51]....
        /*03b8*/ 	.word	0x00000580
        /*03bc*/ 	.word	0x000000ff
        /*03c0*/ 	.word	0x000001a8
        /*03c4*/ 	.short	0x0100
        /*03c6*/ 	.byte	0x08
	.zero		1


	//   ....[52]....
        /*03c8*/ 	.word	0x00000590
        /*03cc*/ 	.word	0x000000ff
        /*03d0*/ 	.word	0x000000d0
        /*03d4*/ 	.short	0x0100
        /*03d6*/ 	.byte	0x08
	.zero		1


	//   ....[53]....
        /*03d8*/ 	.word	0x000005a0
        /*03dc*/ 	.word	0x000000ff
        /*03e0*/ 	.word	0x000001b0
        /*03e4*/ 	.short	0x0100
        /*03e6*/ 	.byte	0x08
	.zero		1


	//   ....[54]....
        /*03e8*/ 	.word	0x000005b0
        /*03ec*/ 	.word	0x000000ff
        /*03f0*/ 	.word	0x000000d8
        /*03f4*/ 	.short	0x0100
        /*03f6*/ 	.byte	0x08
	.zero		1


	//   ....[55]....
        /*03f8*/ 	.word	0x000005c0
        /*03fc*/ 	.word	0x000000ff
        /*0400*/ 	.word	0x000001b8
        /*0404*/ 	.short	0x0100
        /*0406*/ 	.byte	0x08
	.zero		1


	//   ....[56]....
        /*0408*/ 	.word	0x00000a10
        /*040c*/ 	.word	0x000000ff
        /*0410*/ 	.word	0x000001d0
        /*0414*/ 	.short	0x0100
        /*0416*/ 	.byte	0x06
	.zero		1


	//   ....[57]....
        /*0418*/ 	.word	0x00000ab0
        /*041c*/ 	.word	0x000000ff
        /*0420*/ 	.word	0x000001d8
        /*0424*/ 	.short	0x0100
        /*0426*/ 	.byte	0x06
	.zero		1


	//   ....[58]....
        /*0428*/ 	.word	0x00001a00
        /*042c*/ 	.word	0x00000003
        /*0430*/ 	.word	0x00000000
        /*0434*/ 	.short	0x010a
        /*0436*/ 	.byte	0x3f
	.zero		1


	//   ....[59]....
        /*0438*/ 	.word	0x00001a60
        /*043c*/ 	.word	0x00000003
        /*0440*/ 	.word	0x00000000
        /*0444*/ 	.short	0x010a
        /*0446*/ 	.byte	0x3f
	.zero		1


	//   ....[60]....
        /*0448*/ 	.word	0x00001c40
        /*044c*/ 	.word	0x000000ff
        /*0450*/ 	.word	0x00000000
        /*0454*/ 	.short	0x010a
        /*0456*/ 	.byte	0x04
	.zero		1


	//   ....[61]....
        /*0458*/ 	.word	0x00001c80
        /*045c*/ 	.word	0x000000ff
        /*0460*/ 	.word	0x00000000
        /*0464*/ 	.short	0x010a
        /*0466*/ 	.byte	0x04
	.zero		1


	//   ....[62]....
        /*0468*/ 	.word	0x00001d70
        /*046c*/ 	.word	0x00000004
        /*0470*/ 	.word	0x00000000
        /*0474*/ 	.short	0x0101
        /*0476*/ 	.byte	0x3f
	.zero		1


	//   ....[63]....
        /*0478*/ 	.word	0x00001fa0
        /*047c*/ 	.word	0x00000000
        /*0480*/ 	.word	0x00000000
        /*0484*/ 	.short	0x0101
        /*0486*/ 	.byte	0x3f
	.zero		1


	//   ....[64]....
        /*0488*/ 	.word	0x000070c0
        /*048c*/ 	.word	0x00000017
        /*0490*/ 	.word	0x000000e0
        /*0494*/ 	.short	0x010a
        /*0496*/ 	.byte	0x3f
	.zero		1


	//   ....[65]....
        /*0498*/ 	.word	0x00007440
        /*049c*/ 	.word	0x00000004
        /*04a0*/ 	.word	0x000001d8
        /*04a4*/ 	.short	0x0101
        /*04a6*/ 	.byte	0x3f
	.zero		1


	//   ....[66]....
        /*04a8*/ 	.word	0x00007b90
        /*04ac*/ 	.word	0x00000007
        /*04b0*/ 	.word	0x00000000
        /*04b4*/ 	.short	0x010a
        /*04b6*/ 	.byte	0x3f
	.zero		1


	//   ....[67]....
        /*04b8*/ 	.word	0x00007c10
        /*04bc*/ 	.word	0x00000006
        /*04c0*/ 	.word	0x00000000
        /*04c4*/ 	.short	0x010a
        /*04c6*/ 	.byte	0x3f
	.zero		1


	//   ....[68]....
        /*04c8*/ 	.word	0x00007ca0
        /*04cc*/ 	.word	0x00000007
        /*04d0*/ 	.word	0x00000000
        /*04d4*/ 	.short	0x010a
        /*04d6*/ 	.byte	0x3f
	.zero		1


	//   ....[69]....
        /*04d8*/ 	.word	0x00007d30
        /*04dc*/ 	.word	0x00000006
        /*04e0*/ 	.word	0x00000000
        /*04e4*/ 	.short	0x010a
        /*04e6*/ 	.byte	0x3f
	.zero		1


	//   ....[70]....
        /*04e8*/ 	.word	0x00007dc0
        /*04ec*/ 	.word	0x00000007
        /*04f0*/ 	.word	0x00000000
        /*04f4*/ 	.short	0x010a
        /*04f6*/ 	.byte	0x3f
	.zero		1


	//   ....[71]....
        /*04f8*/ 	.word	0x00007e50
        /*04fc*/ 	.word	0x00000006
        /*0500*/ 	.word	0x00000000
        /*0504*/ 	.short	0x010a
        /*0506*/ 	.byte	0x3f
	.zero		1


	//   ....[72]....
        /*0508*/ 	.word	0x00007ee0
        /*050c*/ 	.word	0x00000007
        /*0510*/ 	.word	0x00000000
        /*0514*/ 	.short	0x010a
        /*0516*/ 	.byte	0x3f
	.zero		1


	//   ....[73]....
        /*0518*/ 	.word	0x00007f70
        /*051c*/ 	.word	0x00000006
        /*0520*/ 	.word	0x00000000
        /*0524*/ 	.short	0x010a
        /*0526*/ 	.byte	0x3f
	.zero		1


	//   ....[74]....
        /*0528*/ 	.word	0x00008000
        /*052c*/ 	.word	0x00000007
        /*0530*/ 	.word	0x00000000
        /*0534*/ 	.short	0x010a
        /*0536*/ 	.byte	0x3f
	.zero		1


	//   ....[75]....
        /*0538*/ 	.word	0x00008090
        /*053c*/ 	.word	0x00000006
        /*0540*/ 	.word	0x00000000
        /*0544*/ 	.short	0x010a
        /*0546*/ 	.byte	0x3f
	.zero		1


	//   ....[76]....
        /*0548*/ 	.word	0x00008120
        /*054c*/ 	.word	0x00000007
        /*0550*/ 	.word	0x00000000
        /*0554*/ 	.short	0x010a
        /*0556*/ 	.byte	0x3f
	.zero		1


	//   ....[77]....
        /*0558*/ 	.word	0x000081b0
        /*055c*/ 	.word	0x00000006
        /*0560*/ 	.word	0x00000000
        /*0564*/ 	.short	0x010a
        /*0566*/ 	.byte	0x3f
	.zero		1


	//   ....[78]....
        /*0568*/ 	.word	0x00008240
        /*056c*/ 	.word	0x00000007
        /*0570*/ 	.word	0x00000000
        /*0574*/ 	.short	0x010a
        /*0576*/ 	.byte	0x3f
	.zero		1


	//   ....[79]....
        /*0578*/ 	.word	0x000082d0
        /*057c*/ 	.word	0x00000006
        /*0580*/ 	.word	0x00000000
        /*0584*/ 	.short	0x010a
        /*0586*/ 	.byte	0x3f
	.zero		1


	//   ....[80]....
        /*0588*/ 	.word	0x00008360
        /*058c*/ 	.word	0x00000007
        /*0590*/ 	.word	0x00000000
        /*0594*/ 	.short	0x010a
        /*0596*/ 	.byte	0x3f
	.zero		1


	//   ....[81]....
        /*0598*/ 	.word	0x000083f0
        /*059c*/ 	.word	0x00000006
        /*05a0*/ 	.word	0x00000000
        /*05a4*/ 	.short	0x010a
        /*05a6*/ 	.byte	0x3f
	.zero		1


	//   ....[82]....
        /*05a8*/ 	.word	0x00008480
        /*05ac*/ 	.word	0x00000007
        /*05b0*/ 	.word	0x00000000
        /*05b4*/ 	.short	0x010a
        /*05b6*/ 	.byte	0x3f
	.zero		1


	//   ....[83]....
        /*05b8*/ 	.word	0x00008510
        /*05bc*/ 	.word	0x00000006
        /*05c0*/ 	.word	0x00000000
        /*05c4*/ 	.short	0x010a
        /*05c6*/ 	.byte	0x3f
	.zero		1


	//   ....[84]....
        /*05c8*/ 	.word	0x000085a0
        /*05cc*/ 	.word	0x00000007
        /*05d0*/ 	.word	0x00000000
        /*05d4*/ 	.short	0x010a
        /*05d6*/ 	.byte	0x3f
	.zero		1


	//   ....[85]....
        /*05d8*/ 	.word	0x00008630
        /*05dc*/ 	.word	0x00000006
        /*05e0*/ 	.word	0x00000000
        /*05e4*/ 	.short	0x010a
        /*05e6*/ 	.byte	0x3f
	.zero		1


	//   ....[86]....
        /*05e8*/ 	.word	0x000086c0
        /*05ec*/ 	.word	0x00000007
        /*05f0*/ 	.word	0x00000000
        /*05f4*/ 	.short	0x010a
        /*05f6*/ 	.byte	0x3f
	.zero		1


	//   ....[87]....
        /*05f8*/ 	.word	0x00008750
        /*05fc*/ 	.word	0x00000006
        /*0600*/ 	.word	0x00000000
        /*0604*/ 	.short	0x010a
        /*0606*/ 	.byte	0x3f
	.zero		1


	//   ....[88]....
        /*0608*/ 	.word	0x000087e0
        /*060c*/ 	.word	0x00000007
        /*0610*/ 	.word	0x00000000
        /*0614*/ 	.short	0x010a
        /*0616*/ 	.byte	0x3f
	.zero		1


	//   ....[89]....
        /*0618*/ 	.word	0x00008870
        /*061c*/ 	.word	0x00000006
        /*0620*/ 	.word	0x00000000
        /*0624*/ 	.short	0x010a
        /*0626*/ 	.byte	0x3f
	.zero		1


	//   ....[90]....
        /*0628*/ 	.word	0x00008900
        /*062c*/ 	.word	0x00000007
        /*0630*/ 	.word	0x00000000
        /*0634*/ 	.short	0x010a
        /*0636*/ 	.byte	0x3f
	.zero		1


	//   ....[91]....
        /*0638*/ 	.word	0x00008990
        /*063c*/ 	.word	0x00000006
        /*0640*/ 	.word	0x00000000
        /*0644*/ 	.short	0x010a
        /*0646*/ 	.byte	0x3f
	.zero		1


	//   ....[92]....
        /*0648*/ 	.word	0x00008a20
        /*064c*/ 	.word	0x00000007
        /*0650*/ 	.word	0x00000000
        /*0654*/ 	.short	0x010a
        /*0656*/ 	.byte	0x3f
	.zero		1


	//   ....[93]....
        /*0658*/ 	.word	0x00008ab0
        /*065c*/ 	.word	0x00000005
        /*0660*/ 	.word	0x00000000
        /*0664*/ 	.short	0x010a
        /*0666*/ 	.byte	0x3f
	.zero		1


	//   ....[94]....
        /*0668*/ 	.word	0x00008b10
        /*066c*/ 	.word	0x00000003
        /*0670*/ 	.word	0x00000000
        /*0674*/ 	.short	0x010a
        /*0676*/ 	.byte	0x3f
	.zero		1


	//   ....[95]....
        /*0678*/ 	.word	0x00008b70
        /*067c*/ 	.word	0x00000005
        /*0680*/ 	.word	0x00000000
        /*0684*/ 	.short	0x010a
        /*0686*/ 	.byte	0x3f
	.zero		1


	//   ....[96]....
        /*0688*/ 	.word	0x00008c40
        /*068c*/ 	.word	0x00000017
        /*0690*/ 	.word	0x000000e0
        /*0694*/ 	.short	0x010a
        /*0696*/ 	.byte	0x3f
	.zero		1


	//   ....[97]....
        /*0698*/ 	.word	0x00008d10
        /*069c*/ 	.word	0x00000007
        /*06a0*/ 	.word	0x00000000
        /*06a4*/ 	.short	0x010a
        /*06a6*/ 	.byte	0x3f
	.zero		1


	//   ....[98]....
        /*06a8*/ 	.word	0x00008d60
        /*06ac*/ 	.word	0x00000006
        /*06b0*/ 	.word	0x00000000
        /*06b4*/ 	.short	0x010a
        /*06b6*/ 	.byte	0x3f
	.zero		1


	//   ....[99]....
        /*06b8*/ 	.word	0x00008db0
        /*06bc*/ 	.word	0x00000007
        /*06c0*/ 	.word	0x00000000
        /*06c4*/ 	.short	0x010a
        /*06c6*/ 	.byte	0x3f
	.zero		1


	//   ....[100]....
        /*06c8*/ 	.word	0x00008e00
        /*06cc*/ 	.word	0x00000006
        /*06d0*/ 	.word	0x00000000
        /*06d4*/ 	.short	0x010a
        /*06d6*/ 	.byte	0x3f
	.zero		1


	//   ....[101]....
        /*06d8*/ 	.word	0x00008e50
        /*06dc*/ 	.word	0x00000007
        /*06e0*/ 	.word	0x00000000
        /*06e4*/ 	.short	0x010a
        /*06e6*/ 	.byte	0x3f
	.zero		1


	//   ....[102]....
        /*06e8*/ 	.word	0x00008ea0
        /*06ec*/ 	.word	0x00000006
        /*06f0*/ 	.word	0x00000000
        /*06f4*/ 	.short	0x010a
        /*06f6*/ 	.byte	0x3f
	.zero		1


	//   ....[103]....
        /*06f8*/ 	.word	0x00008ef0
        /*06fc*/ 	.word	0x00000007
        /*0700*/ 	.word	0x00000000
        /*0704*/ 	.short	0x010a
        /*0706*/ 	.byte	0x3f
	.zero		1


	//   ....[104]....
        /*0708*/ 	.word	0x00008f40
        /*070c*/ 	.word	0x00000006
        /*0710*/ 	.word	0x00000000
        /*0714*/ 	.short	0x010a
        /*0716*/ 	.byte	0x3f
	.zero		1


	//   ....[105]....
        /*0718*/ 	.word	0x00008f90
        /*071c*/ 	.word	0x00000007
        /*0720*/ 	.word	0x00000000
        /*0724*/ 	.short	0x010a
        /*0726*/ 	.byte	0x3f
	.zero		1


	//   ....[106]....
        /*0728*/ 	.word	0x00008fe0
        /*072c*/ 	.word	0x00000006
        /*0730*/ 	.word	0x00000000
        /*0734*/ 	.short	0x010a
        /*0736*/ 	.byte	0x3f
	.zero		1


	//   ....[107]....
        /*0738*/ 	.word	0x00009030
        /*073c*/ 	.word	0x00000007
        /*0740*/ 	.word	0x00000000
        /*0744*/ 	.short	0x010a
        /*0746*/ 	.byte	0x3f
	.zero		1


	//   ....[108]....
        /*0748*/ 	.word	0x00009080
        /*074c*/ 	.word	0x00000006
        /*0750*/ 	.word	0x00000000
        /*0754*/ 	.short	0x010a
        /*0756*/ 	.byte	0x3f
	.zero		1


	//   ....[109]....
        /*0758*/ 	.word	0x000090d0
        /*075c*/ 	.word	0x00000007
        /*0760*/ 	.word	0x00000000
        /*0764*/ 	.short	0x010a
        /*0766*/ 	.byte	0x3f
	.zero		1


	//   ....[110]....
        /*0768*/ 	.word	0x00009120
        /*076c*/ 	.word	0x00000006
        /*0770*/ 	.word	0x00000000
        /*0774*/ 	.short	0x010a
        /*0776*/ 	.byte	0x3f
	.zero		1


	//   ....[111]....
        /*0778*/ 	.word	0x00009170
        /*077c*/ 	.word	0x00000007
        /*0780*/ 	.word	0x00000000
        /*0784*/ 	.short	0x010a
        /*0786*/ 	.byte	0x3f
	.zero		1


	//   ....[112]....
        /*0788*/ 	.word	0x000091c0
        /*078c*/ 	.word	0x00000006
        /*0790*/ 	.word	0x00000000
        /*0794*/ 	.short	0x010a
        /*0796*/ 	.byte	0x3f
	.zero		1


	//   ....[113]....
        /*0798*/ 	.word	0x00009210
        /*079c*/ 	.word	0x00000007
        /*07a0*/ 	.word	0x00000000
        /*07a4*/ 	.short	0x010a
        /*07a6*/ 	.byte	0x3f
	.zero		1


	//   ....[114]....
        /*07a8*/ 	.word	0x00009260
        /*07ac*/ 	.word	0x00000006
        /*07b0*/ 	.word	0x00000000
        /*07b4*/ 	.short	0x010a
        /*07b6*/ 	.byte	0x3f
	.zero		1


	//   ....[115]....
        /*07b8*/ 	.word	0x000092b0
        /*07bc*/ 	.word	0x00000007
        /*07c0*/ 	.word	0x00000000
        /*07c4*/ 	.short	0x010a
        /*07c6*/ 	.byte	0x3f
	.zero		1


	//   ....[116]....
        /*07c8*/ 	.word	0x00009300
        /*07cc*/ 	.word	0x00000006
        /*07d0*/ 	.word	0x00000000
        /*07d4*/ 	.short	0x010a
        /*07d6*/ 	.byte	0x3f
	.zero		1


	//   ....[117]....
        /*07d8*/ 	.word	0x00009350
        /*07dc*/ 	.word	0x00000007
        /*07e0*/ 	.word	0x00000000
        /*07e4*/ 	.short	0x010a
        /*07e6*/ 	.byte	0x3f
	.zero		1


	//   ....[118]....
        /*07e8*/ 	.word	0x000093a0
        /*07ec*/ 	.word	0x00000006
        /*07f0*/ 	.word	0x00000000
        /*07f4*/ 	.short	0x010a
        /*07f6*/ 	.byte	0x3f
	.zero		1


	//   ....[119]....
        /*07f8*/ 	.word	0x000093f0
        /*07fc*/ 	.word	0x00000007
        /*0800*/ 	.word	0x00000000
        /*0804*/ 	.short	0x010a
        /*0806*/ 	.byte	0x3f
	.zero		1


	//   ....[120]....
        /*0808*/ 	.word	0x00009440
        /*080c*/ 	.word	0x00000006
        /*0810*/ 	.word	0x00000000
        /*0814*/ 	.short	0x010a
        /*0816*/ 	.byte	0x3f
	.zero		1


	//   ....[121]....
        /*0818*/ 	.word	0x00009490
        /*081c*/ 	.word	0x00000007
        /*0820*/ 	.word	0x00000000
        /*0824*/ 	.short	0x010a
        /*0826*/ 	.byte	0x3f
	.zero		1


	//   ....[122]....
        /*0828*/ 	.word	0x000094e0
        /*082c*/ 	.word	0x00000006
        /*0830*/ 	.word	0x00000000
        /*0834*/ 	.short	0x010a
        /*0836*/ 	.byte	0x3f
	.zero		1


	//   ....[123]....
        /*0838*/ 	.word	0x00009530
        /*083c*/ 	.word	0x00000007
        /*0840*/ 	.word	0x00000000
        /*0844*/ 	.short	0x010a
        /*0846*/ 	.byte	0x3f
	.zero		1


	//----- nvinfo : EIATTR_NUM_MBARRIERS
	.align		4
.L_35:
        /*0848*/ 	.byte	0x03, 0x38
        /*084a*/ 	.short	0x003a


	//----- nvinfo : EIATTR_EXIT_INSTR_OFFSETS
	.align		4
        /*084c*/ 	.byte	0x04, 0x1c
        /*084e*/ 	.short	(.L_37 - .L_36)


	//   ....[0]....
.L_36:
        /*0850*/ 	.word	0x00000d00


	//   ....[1]....
        /*0854*/ 	.word	0x00001510


	//   ....[2]....
        /*0858*/ 	.word	0x00006840


	//   ....[3]....
        /*085c*/ 	.word	0x00006da0


	//   ....[4]....
        /*0860*/ 	.word	0x00008b00


	//----- nvinfo : EIATTR_MAX_THREADS
	.align		4
.L_37:
        /*0864*/ 	.byte	0x04, 0x05
        /*0866*/ 	.short	(.L_39 - .L_38)
.L_38:
        /*0868*/ 	.word	0x00000180
        /*086c*/ 	.word	0x00000001
        /*0870*/ 	.word	0x00000001


	//----- nvinfo : EIATTR_CRS_STACK_SIZE
	.align		4
.L_39:
        /*0874*/ 	.byte	0x04, 0x1e
        /*0876*/ 	.short	(.L_41 - .L_40)
.L_40:
        /*0878*/ 	.word	0x00000000


	//----- nvinfo : EIATTR_CBANK_PARAM_SIZE
	.align		4
.L_41:
        /*087c*/ 	.byte	0x03, 0x19
        /*087e*/ 	.short	0x0470


	//----- nvinfo : EIATTR_PARAM_CBANK
	.align		4
        /*0880*/ 	.byte	0x04, 0x0a
        /*0882*/ 	.short	(.L_43 - .L_42)
	.align		4
.L_42:
        /*0884*/ 	.word	index@(.nv.constant0._ZN7cutlass13device_kernelINS_4gemm6kernel13GemmUniversalIN4cute5tupleIJiiiiEEENS1_10collective13CollectiveMmaINS1_34MainloopSm90TmaGmmaWarpSpecializedILi28ENS5_IJNS4_1CILi2EEENSA_ILi1EEESC_EEENS1_35KernelTmaWarpSpecializedCooperativeEEENS5_IJNSA_ILi128EEESG_NSA_ILi16EEEEEENS_10bfloat16_tENS5_IJlSC_lEEESJ_SK_NS4_8TiledMMAINS4_8MMA_AtomIJNS4_4SM904GMMA28MMA_64x128x16_F32BF16BF16_SSILNSO_5MajorE0ELSQ_0ELNSO_7ScaleInE1ELSR_1EEEEEENS4_6LayoutISD_NS5_IJSC_NSA_ILi0EEESV_EEEEENS5_IJNS4_10UnderscoreESY_SY_EEEEENS4_13SM90_TMA_LOADENS4_14ComposedLayoutINS4_7SwizzleILi1ELi4ELi3EEENS4_18smem_ptr_flag_bitsILi16EEENSU_INS5_IJNSA_ILi8EEESH_EEENS5_IJSH_SC_EEEEEEEvNS4_8identityENS4_23SM90_TMA_LOAD_MULTICASTES1B_vS1C_EENS_8epilogue10collective6detail29Sm90TmaWarpSpecializedAdapterINS1G_15DefaultEpilogueISJ_SK_SK_NS1F_6thread17LinearCombinationISJ_Li1EffLNS1K_9ScaleType4KindE0ELNS_15FloatRoundStyleE2ESJ_EENS1_15EpilogueDefaultEEEEEvvEEEEvNT_6ParamsE)
        /*0888*/ 	.short	0x0210
        /*088a*/ 	.short	0x0470


	//----- nvinfo : EIATTR_SW_WAR
	.align		4
.L_43:
        /*088c*/ 	.byte	0x04, 0x36
        /*088e*/ 	.short	(.L_45 - .L_44)
.L_44:
        /*0890*/ 	.word	0x00000008
.L_45:


//--------------------- .nv.callgraph             --------------------------
	.section	.nv.callgraph,"",@"SHT_CUDA_CALLGRAPH"
	.align	4
	.sectionentsize	8
	.align		4
        /*0000*/ 	.word	0x00000000
	.align		4
        /*0004*/ 	.word	0xffffffff
	.align		4
        /*0008*/ 	.word	index@(_ZN7cutlass13device_kernelINS_4gemm6kernel13GemmUniversalIN4cute5tupleIJiiiiEEENS1_10collective13CollectiveMmaINS1_34MainloopSm90TmaGmmaWarpSpecializedILi28ENS5_IJNS4_1CILi2EEENSA_ILi1EEESC_EEENS1_35KernelTmaWarpSpecializedCooperativeEEENS5_IJNSA_ILi128EEESG_NSA_ILi16EEEEEENS_10bfloat16_tENS5_IJlSC_lEEESJ_SK_NS4_8TiledMMAINS4_8MMA_AtomIJNS4_4SM904GMMA28MMA_64x128x16_F32BF16BF16_SSILNSO_5MajorE0ELSQ_0ELNSO_7ScaleInE1ELSR_1EEEEEENS4_6LayoutISD_NS5_IJSC_NSA_ILi0EEESV_EEEEENS5_IJNS4_10UnderscoreESY_SY_EEEEENS4_13SM90_TMA_LOADENS4_14ComposedLayoutINS4_7SwizzleILi1ELi4ELi3EEENS4_18smem_ptr_flag_bitsILi16EEENSU_INS5_IJNSA_ILi8EEESH_EEENS5_IJSH_SC_EEEEEEEvNS4_8identityENS4_23SM90_TMA_LOAD_MULTICASTES1B_vS1C_EENS_8epilogue10collective6detail29Sm90TmaWarpSpecializedAdapterINS1G_15DefaultEpilogueISJ_SK_SK_NS1F_6thread17LinearCombinationISJ_Li1EffLNS1K_9ScaleType4KindE0ELNS_15FloatRoundStyleE2ESJ_EENS1_15EpilogueDefaultEEEEEvvEEEEvNT_6ParamsE)
	.align		4
        /*000c*/ 	.word	index@(__assertfail)
	.align		4
        /*0010*/ 	.word	0x00000000
	.align		4
        /*0014*/ 	.word	0xfffffffe
	.align		4
        /*0018*/ 	.word	0x00000000
	.align		4
        /*001c*/ 	.word	0xfffffffd
	.align		4
        /*0020*/ 	.word	0x00000000
	.align		4
        /*0024*/ 	.word	0xfffffffc


//--------------------- .nv.constant4             --------------------------
	.section	.nv.constant4,"a",@progbits
	.align	8
	.align		8
.nv.constant4:
        /*0000*/ 	.dword	__assertfail
	.align		8
        /*0008*/ 	.dword	__unnamed_1
	.align		8
        /*0010*/ 	.dword	_ZN40_INTERNAL_e008522a_4_k_cu_21d4d702_176054cuda3std3__45__cpo5beginE
	.align		8
        /*0018*/ 	.dword	_ZN40_INTERNAL_e008522a_4_k_cu_21d4d702_176054cuda3std3__45__cpo3endE
	.align		8
        /*0020*/ 	.dword	_ZN40_INTERNAL_e008522a_4_k_cu_21d4d702_176054cuda3std3__45__cpo6cbeginE
	.align		8
        /*0028*/ 	.dword	_ZN40_INTERNAL_e008522a_4_k_cu_21d4d702_176054cuda3std3__45__cpo4cendE
	.align		8
        /*0030*/ 	.dword	_ZN40_INTERNAL_e008522a_4_k_cu_21d4d702_176054cuda3std3__442_GLOBAL__N__e008522a_4_k_cu_21d4d702_176056ignoreE
	.align		8
        /*0038*/ 	.dword	_ZN40_INTERNAL_e008522a_4_k_cu_21d4d702_176054cuda3std3__419piecewise_constructE
	.align		8
        /*0040*/ 	.dword	_ZN40_INTERNAL_e008522a_4_k_cu_21d4d702_176054cuda3std3__48in_placeE
	.align		8
        /*0048*/ 	.dword	_ZN40_INTERNAL_e008522a_4_k_cu_21d4d702_176054cuda3std6ranges3__45__cpo4swapE
	.align		8
        /*0050*/ 	.dword	_ZN40_INTERNAL_e008522a_4_k_cu_21d4d702_176054cuda3std6ranges3__45__cpo9iter_moveE
	.align		8
        /*0058*/ 	.dword	_ZN40_INTERNAL_e008522a_4_k_cu_21d4d702_176054cute7productE
	.align		8
        /*0060*/ 	.dword	_ZN40_INTERNAL_e008522a_4_k_cu_21d4d702_176054cute1_E
	.align		8
        /*0068*/ 	.dword	$str$22
	.align		8
        /*0070*/ 	.dword	$str$23


//--------------------- .text._ZN7cutlass13device_kernelINS_4gemm6kernel13GemmUniversalIN4cute5tupleIJiiiiEEENS1_10collective13CollectiveMmaINS1_34MainloopSm90TmaGmmaWarpSpecializedILi28ENS5_IJNS4_1CILi2EEENSA_ILi1EEESC_EEENS1_35KernelTmaWarpSpecializedCooperativeEEENS5_IJNSA_ILi128EEESG_NSA_ILi16EEEEEENS_10bfloat16_tENS5_IJlSC_lEEESJ_SK_NS4_8TiledMMAINS4_8MMA_AtomIJNS4_4SM904GMMA28MMA_64x128x16_F32BF16BF16_SSILNSO_5MajorE0ELSQ_0ELNSO_7ScaleInE1ELSR_1EEEEEENS4_6LayoutISD_NS5_IJSC_NSA_ILi0EEESV_EEEEENS5_IJNS4_10UnderscoreESY_SY_EEEEENS4_13SM90_TMA_LOADENS4_14ComposedLayoutINS4_7SwizzleILi1ELi4ELi3EEENS4_18smem_ptr_flag_bitsILi16EEENSU_INS5_IJNSA_ILi8EEESH_EEENS5_IJSH_SC_EEEEEEEvNS4_8identityENS4_23SM90_TMA_LOAD_MULTICASTES1B_vS1C_EENS_8epilogue10collective6detail29Sm90TmaWarpSpecializedAdapterINS1G_15DefaultEpilogueISJ_SK_SK_NS1F_6thread17LinearCombinationISJ_Li1EffLNS1K_9ScaleType4KindE0ELNS_15FloatRoundStyleE2ESJ_EENS1_15EpilogueDefaultEEEEEvvEEEEvNT_6ParamsE --------------------------
	.section	.text._ZN7cutlass13device_kernelINS_4gemm6kernel13GemmUniversalIN4cute5tupleIJiiiiEEENS1_10collective13CollectiveMmaINS1_34MainloopSm90TmaGmmaWarpSpecializedILi28ENS5_IJNS4_1CILi2EEENSA_ILi1EEESC_EEENS1_35KernelTmaWarpSpecializedCooperativeEEENS5_IJNSA_ILi128EEESG_NSA_ILi16EEEEEENS_10bfloat16_tENS5_IJlSC_lEEESJ_SK_NS4_8TiledMMAINS4_8MMA_AtomIJNS4_4SM904GMMA28MMA_64x128x16_F32BF16BF16_SSILNSO_5MajorE0ELSQ_0ELNSO_7ScaleInE1ELSR_1EEEEEENS4_6LayoutISD_NS5_IJSC_NSA_ILi0EEESV_EEEEENS5_IJNS4_10UnderscoreESY_SY_EEEEENS4_13SM90_TMA_LOADENS4_14ComposedLayoutINS4_7SwizzleILi1ELi4ELi3EEENS4_18smem_ptr_flag_bitsILi16EEENSU_INS5_IJNSA_ILi8EEESH_EEENS5_IJSH_SC_EEEEEEEvNS4_8identityENS4_23SM90_TMA_LOAD_MULTICASTES1B_vS1C_EENS_8epilogue10collective6detail29Sm90TmaWarpSpecializedAdapterINS1G_15DefaultEpilogueISJ_SK_SK_NS1F_6thread17LinearCombinationISJ_Li1EffLNS1K_9ScaleType4KindE0ELNS_15FloatRoundStyleE2ESJ_EENS1_15EpilogueDefaultEEEEEvvEEEEvNT_6ParamsE,"ax",@progbits
	.align	128
.text._ZN7cutlass13device_kernelINS_4gemm6kernel13GemmUniversalIN4cute5tupleIJiiiiEEENS1_10collective13CollectiveMmaINS1_34MainloopSm90TmaGmmaWarpSpecializedILi28ENS5_IJNS4_1CILi2EEENSA_ILi1EEESC_EEENS1_35KernelTmaWarpSpecializedCooperativeEEENS5_IJNSA_ILi128EEESG_NSA_ILi16EEEEEENS_10bfloat16_tENS5_IJlSC_lEEESJ_SK_NS4_8TiledMMAINS4_8MMA_AtomIJNS4_4SM904GMMA28MMA_64x128x16_F32BF16BF16_SSILNSO_5MajorE0ELSQ_0ELNSO_7ScaleInE1ELSR_1EEEEEENS4_6LayoutISD_NS5_IJSC_NSA_ILi0EEESV_EEEEENS5_IJNS4_10UnderscoreESY_SY_EEEEENS4_13SM90_TMA_LOADENS4_14ComposedLayoutINS4_7SwizzleILi1ELi4ELi3EEENS4_18smem_ptr_flag_bitsILi16EEENSU_INS5_IJNSA_ILi8EEESH_EEENS5_IJSH_SC_EEEEEEEvNS4_8identityENS4_23SM90_TMA_LOAD_MULTICASTES1B_vS1C_EENS_8epilogue10collective6detail29Sm90TmaWarpSpecializedAdapterINS1G_15DefaultEpilogueISJ_SK_SK_NS1F_6thread17LinearCombinationISJ_Li1EffLNS1K_9ScaleType4KindE0ELNS_15FloatRoundStyleE2ESJ_EENS1_15EpilogueDefaultEEEEEvvEEEEvNT_6ParamsE:
        .type           _ZN7cutlass13device_kernelINS_4gemm6kernel13GemmUniversalIN4cute5tupleIJiiiiEEENS1_10collective13CollectiveMmaINS1_34MainloopSm90TmaGmmaWarpSpecializedILi28ENS5_IJNS4_1CILi2EEENSA_ILi1EEESC_EEENS1_35KernelTmaWarpSpecializedCooperativeEEENS5_IJNSA_ILi128EEESG_NSA_ILi16EEEEEENS_10bfloat16_tENS5_IJlSC_lEEESJ_SK_NS4_8TiledMMAINS4_8MMA_AtomIJNS4_4SM904GMMA28MMA_64x128x16_F32BF16BF16_SSILNSO_5MajorE0ELSQ_0ELNSO_7ScaleInE1ELSR_1EEEEEENS4_6LayoutISD_NS5_IJSC_NSA_ILi0EEESV_EEEEENS5_IJNS4_10UnderscoreESY_SY_EEEEENS4_13SM90_TMA_LOADENS4_14ComposedLayoutINS4_7SwizzleILi1ELi4ELi3EEENS4_18smem_ptr_flag_bitsILi16EEENSU_INS5_IJNSA_ILi8EEESH_EEENS5_IJSH_SC_EEEEEEEvNS4_8identityENS4_23SM90_TMA_LOAD_MULTICASTES1B_vS1C_EENS_8epilogue10collective6detail29Sm90TmaWarpSpecializedAdapterINS1G_15DefaultEpilogueISJ_SK_SK_NS1F_6thread17LinearCombinationISJ_Li1EffLNS1K_9ScaleType4KindE0ELNS_15FloatRoundStyleE2ESJ_EENS1_15EpilogueDefaultEEEEEvvEEEEvNT_6ParamsE,@function
        .size           _ZN7cutlass13device_kernelINS_4gemm6kernel13GemmUniversalIN4cute5tupleIJiiiiEEENS1_10collective13CollectiveMmaINS1_34MainloopSm90TmaGmmaWarpSpecializedILi28ENS5_IJNS4_1CILi2EEENSA_ILi1EEESC_EEENS1_35KernelTmaWarpSpecializedCooperativeEEENS5_IJNSA_ILi128EEESG_NSA_ILi16EEEEEENS_10bfloat16_tENS5_IJlSC_lEEESJ_SK_NS4_8TiledMMAINS4_8MMA_AtomIJNS4_4SM904GMMA28MMA_64x128x16_F32BF16BF16_SSILNSO_5MajorE0ELSQ_0ELNSO_7ScaleInE1ELSR_1EEEEEENS4_6LayoutISD_NS5_IJSC_NSA_ILi0EEESV_EEEEENS5_IJNS4_10UnderscoreESY_SY_EEEEENS4_13SM90_TMA_LOADENS4_14ComposedLayoutINS4_7SwizzleILi1ELi4ELi3EEENS4_18smem_ptr_flag_bitsILi16EEENSU_INS5_IJNSA_ILi8EEESH_EEENS5_IJSH_SC_EEEEEEEvNS4_8identityENS4_23SM90_TMA_LOAD_MULTICASTES1B_vS1C_EENS_8epilogue10collective6detail29Sm90TmaWarpSpecializedAdapterINS1G_15DefaultEpilogueISJ_SK_SK_NS1F_6thread17LinearCombinationISJ_Li1EffLNS1K_9ScaleType4KindE0ELNS_15FloatRoundStyleE2ESJ_EENS1_15EpilogueDefaultEEEEEvvEEEEvNT_6ParamsE,(.L_x_248 - _ZN7cutlass13device_kernelINS_4gemm6kernel13GemmUniversalIN4cute5tupleIJiiiiEEENS1_10collective13CollectiveMmaINS1_34MainloopSm90TmaGmmaWarpSpecializedILi28ENS5_IJNS4_1CILi2EEENSA_ILi1EEESC_EEENS1_35KernelTmaWarpSpecializedCooperativeEEENS5_IJNSA_ILi128EEESG_NSA_ILi16EEEEEENS_10bfloat16_tENS5_IJlSC_lEEESJ_SK_NS4_8TiledMMAINS4_8MMA_AtomIJNS4_4SM904GMMA28MMA_64x128x16_F32BF16BF16_SSILNSO_5MajorE0ELSQ_0ELNSO_7ScaleInE1ELSR_1EEEEEENS4_6LayoutISD_NS5_IJSC_NSA_ILi0EEESV_EEEEENS5_IJNS4_10UnderscoreESY_SY_EEEEENS4_13SM90_TMA_LOADENS4_14ComposedLayoutINS4_7SwizzleILi1ELi4ELi3EEENS4_18smem_ptr_flag_bitsILi16EEENSU_INS5_IJNSA_ILi8EEESH_EEENS5_IJSH_SC_EEEEEEEvNS4_8identityENS4_23SM90_TMA_LOAD_MULTICASTES1B_vS1C_EENS_8epilogue10collective6detail29Sm90TmaWarpSpecializedAdapterINS1G_15DefaultEpilogueISJ_SK_SK_NS1F_6thread17LinearCombinationISJ_Li1EffLNS1K_9ScaleType4KindE0ELNS_15FloatRoundStyleE2ESJ_EENS1_15EpilogueDefaultEEEEEvvEEEEvNT_6ParamsE)
        .other          _ZN7cutlass13device_kernelINS_4gemm6kernel13GemmUniversalIN4cute5tupleIJiiiiEEENS1_10collective13CollectiveMmaINS1_34MainloopSm90TmaGmmaWarpSpecializedILi28ENS5_IJNS4_1CILi2EEENSA_ILi1EEESC_EEENS1_35KernelTmaWarpSpecializedCooperativeEEENS5_IJNSA_ILi128EEESG_NSA_ILi16EEEEEENS_10bfloat16_tENS5_IJlSC_lEEESJ_SK_NS4_8TiledMMAINS4_8MMA_AtomIJNS4_4SM904GMMA28MMA_64x128x16_F32BF16BF16_SSILNSO_5MajorE0ELSQ_0ELNSO_7ScaleInE1ELSR_1EEEEEENS4_6LayoutISD_NS5_IJSC_NSA_ILi0EEESV_EEEEENS5_IJNS4_10UnderscoreESY_SY_EEEEENS4_13SM90_TMA_LOADENS4_14ComposedLayoutINS4_7SwizzleILi1ELi4ELi3EEENS4_18smem_ptr_flag_bitsILi16EEENSU_INS5_IJNSA_ILi8EEESH_EEENS5_IJSH_SC_EEEEEEEvNS4_8identityENS4_23SM90_TMA_LOAD_MULTICASTES1B_vS1C_EENS_8epilogue10collective6detail29Sm90TmaWarpSpecializedAdapterINS1G_15DefaultEpilogueISJ_SK_SK_NS1F_6thread17LinearCombinationISJ_Li1EffLNS1K_9ScaleType4KindE0ELNS_15FloatRoundStyleE2ESJ_EENS1_15EpilogueDefaultEEEEEvvEEEEvNT_6ParamsE,@"STO_CUDA_ENTRY STV_DEFAULT"
_ZN7cutlass13device_kernelINS_4gemm6kernel13GemmUniversalIN4cute5tupleIJiiiiEEENS1_10collective13CollectiveMmaINS1_34MainloopSm90TmaGmmaWarpSpecializedILi28ENS5_IJNS4_1CILi2EEENSA_ILi1EEESC_EEENS1_35KernelTmaWarpSpecializedCooperativeEEENS5_IJNSA_ILi128EEESG_NSA_ILi16EEEEEENS_10bfloat16_tENS5_IJlSC_lEEESJ_SK_NS4_8TiledMMAINS4_8MMA_AtomIJNS4_4SM904GMMA28MMA_64x128x16_F32BF16BF16_SSILNSO_5MajorE0ELSQ_0ELNSO_7ScaleInE1ELSR_1EEEEEENS4_6LayoutISD_NS5_IJSC_NSA_ILi0EEESV_EEEEENS5_IJNS4_10UnderscoreESY_SY_EEEEENS4_13SM90_TMA_LOADENS4_14ComposedLayoutINS4_7SwizzleILi1ELi4ELi3EEENS4_18smem_ptr_flag_bitsILi16EEENSU_INS5_IJNSA_ILi8EEESH_EEENS5_IJSH_SC_EEEEEEEvNS4_8identityENS4_23SM90_TMA_LOAD_MULTICASTES1B_vS1C_EENS_8epilogue10collective6detail29Sm90TmaWarpSpecializedAdapterINS1G_15DefaultEpilogueISJ_SK_SK_NS1F_6thread17LinearCombinationISJ_Li1EffLNS1K_9ScaleType4KindE0ELNS_15FloatRoundStyleE2ESJ_EENS1_15EpilogueDefaultEEEEEvvEEEEvNT_6ParamsE:
[----:B------:R-:W0:Y:S01]  /*0000*/  LDC R1, c[0x0][0x28] ;  /* 0x00000a00ff017b82 */ /* 0x000e220000000800 */
[----:B------:R-:W1:Y:S01]  /*0010*/  S2R R95, SR_TID.X ;  /* 0x00000000005f7919 */ /* 0x000e620000002100 */
[----:B------:R-:W-:Y:S01]  /*0020*/  ELECT P0, URZ, PT ;  /* 0x00000000003f782f */ /* 0x000fe20003800000 */
[----:B------:R-:W-:Y:S01]  /*0030*/  BSSY B0, `(.L_x_0) ;  /* 0x000000f000007945 */ /* 0x000fe20003800000 */
[--C-:B-1----:R-:W-:Y:S02]  /*0040*/  SHF.R.U32.HI R0, RZ, 0x5, R95.reuse ;  /* 0x00000005ff007819 */ /* 0x102fe4000001165f */
[----:B------:R-:W-:-:S03]  /*0050*/  SHF.R.U32.HI R7, RZ, 0x7, R95 ;  /* 0x00000007ff077819 */ /* 0x000fc6000001165f */
[----:B------:R-:W1:Y:S04]  /*0060*/  SHFL.IDX PT, R3, R0, RZ, 0x1f ;  /* 0x00001fff00037589 */ /* 0x000e6800000e0000 */
[----:B------:R2:W3:Y:S01]  /*0070*/  SHFL.IDX PT, R2, R7, RZ, 0x1f ;  /* 0x00001fff07027589 */ /* 0x0004e200000e0000 */
[----:B-1----:R-:W-:-:S13]  /*0080*/  ISETP.NE.OR P0, PT, R3, RZ, !P0 ;  /* 0x000000ff0300720c */ /* 0x002fda0004705670 */
[----:B0-23--:R-:W-:Y:S05]  /*0090*/  @P0 BRA `(.L_x_1) ;  /* 0x0000000000200947 */ /* 0x00dfea0003800000 */
[----:B------:R-:W-:Y:S02]  /*00a0*/  ULDC.64 UR4, c[0x0][0x198] ;  /* 0x0000660000047ab9 */ /* 0x000fe40000000a00 */
[----:B------:R-:W-:Y:S02]  /*00b0*/  UIADD3 UR6, UP0, UR4, 0xf0, URZ ;  /* 0x000000f004067890 */ /* 0x000fe4000ff1e03f */
[----:B------:R-:W-:Y:S02]  /*00c0*/  UIADD3 UR4, UP1, UR4, 0x1f0, URZ ;  /* 0x000001f004047890 */ /* 0x000fe4000ff3e03f */
[----:B------:R-:W-:Y:S02]  /*00d0*/  UIADD3.X UR7, URZ, UR5, URZ, UP0, !UPT ;  /* 0x000000053f077290 */ /* 0x000fe400087fe43f */
[----:B------:R-:W-:-:S07]  /*00e0*/  UIADD3.X UR5, URZ, UR5, URZ, UP1, !UPT ;  /* 0x000000053f057290 */ /* 0x000fce0008ffe43f */
[----:B------:R0:W-:Y:S02]  /*00f0*/  UTMACCTL.PF [UR6] ;  /* 0x00000000060079b9 */ /* 0x0001e40008040000 */
[----:B------:R0:W-:Y:S02]  /*0100*/  UTMACCTL.PF [UR4] ;  /* 0x00000000040079b9 */ /* 0x0001e40008040000 */
[----:B0-----:R-:W-:Y:S01]  /*0110*/  NOP ;  /* 0x0000000000007918 */ /* 0x001fe20000000000 */
.L_x_1:
[----:B------:R-:W-:Y:S05]  /*0120*/  BSYNC B0 ;  /* 0x0000000000007941 */ /* 0x000fea0003800000 */
.L_x_0:
[----:B------:R-:W0:Y:S02]  /*0130*/  SHFL.IDX PT, R5, R0, RZ, 0x1f ;  /* 0x00001fff00057589 */ /* 0x000e2400000e0000 */
[----:B0-----:R-:W-:-:S13]  /*0140*/  ISETP.NE.AND P0, PT, R5, RZ, PT ;  /* 0x000000ff0500720c */ /* 0x001fda0003f05270 */
[----:B------:R-:W-:Y:S05]  /*0150*/  @P0 BRA `(.L_x_2) ;  /* 0x0000000400240947 */ /* 0x000fea0003800000 */
[----:B------:R-:W-:Y:S01]  /*0160*/  ELECT P0, URZ, PT ;  /* 0x00000000003f782f */ /* 0x000fe20003800000 */
[----:B------:R-:W-:-:S12]  /*0170*/  BSSY B0, `(.L_x_2) ;  /* 0x0000047000007945 */ /* 0x000fd80003800000 */
[----:B------:R-:W-:Y:S05]  /*0180*/  @!P0 BRA `(.L_x_3) ;  /* 0x0000000400148947 */ /* 0x000fea0003800000 */
[----:B------:R-:W0:Y:S01]  /*0190*/  S2UR UR8, SR_CgaCtaId ;  /* 0x00000000000879c3 */ /* 0x000e220000008800 */
[----:B------:R-:W-:Y:S01]  /*01a0*/  UMOV UR4, 0x400 ;  /* 0x0000040000047882 */ /* 0x000fe20000000000 */
[----:B------:R-:W-:Y:S01]  /*01b0*/  UMOV UR5, 0x1 ;  /* 0x0000000100057882 */ /* 0x000fe20000000000 */
[----:B------:R-:W-:Y:S02]  /*01c0*/  UMOV UR6, 0x4 ;  /* 0x0000000400067882 */ /* 0x000fe40000000000 */
[----:B------:R-:W-:-:S04]  /*01d0*/  UIADD3 UR6, -UR6, 0x100000, URZ ;  /* 0x0010000006067890 */ /* 0x000fc8000fffe13f */
[----:B------:R-:W-:Y:S02]  /*01e0*/  USHF.L.U32 UR7, UR6, 0xb, URZ ;  /* 0x0000000b06077899 */ /* 0x000fe4000800063f */
[----:B------:R-:W-:Y:S02]  /*01f0*/  USHF.L.U32 UR6, UR6, 0x1, URZ ;  /* 0x0000000106067899 */ /* 0x000fe4000800063f */
[----:B0-----:R-:W-:Y:S02]  /*0200*/  ULEA UR8, UR8, UR4, 0x18 ;  /* 0x0000000408087291 */ /* 0x001fe4000f8ec03f */
[----:B------:R-:W-:-:S04]  /*0210*/  UIADD3 UR4, -UR5, 0x100000, URZ ;  /* 0x0010000005047890 */ /* 0x000fc8000fffe13f */
[----:B------:R-:W-:Y:S02]  /*0220*/  USHF.L.U32 UR5, UR4, 0xb, URZ ;  /* 0x0000000b04057899 */ /* 0x000fe4000800063f */
[----:B------:R-:W-:Y:S01]  /*0230*/  USHF.L.U32 UR4, UR4, 0x1, URZ ;  /* 0x0000000104047899 */ /* 0x000fe2000800063f */
[----:B------:R-:W0:Y:S11]  /*0240*/  FENCE.VIEW.ASYNC.S ;  /* 0x00000000000073c6 */ /* 0x000e360000000000 */
[----:B0-----:R0:W1:Y:S01]  /*0250*/  SYNCS.EXCH.64 URZ, [UR8], UR4 ;  /* 0x00000004083f75b2 */ /* 0x0010620008000100 */
[----:B------:R0:W2:Y:S01]  /*0260*/  SYNCS.EXCH.64 URZ, [UR8+0xe0], UR6 ;  /* 0x0000e006083f75b2 */ /* 0x0000a20008000100 */
[----:B------:R0:W3:Y:S01]  /*0270*/  SYNCS.EXCH.64 URZ, [UR8+0x8], UR4 ;  /* 0x00000804083f75b2 */ /* 0x0000e20008000100 */
[----:B------:R0:W4:Y:S01]  /*0280*/  SYNCS.EXCH.64 URZ, [UR8+0xe8], UR6 ;  /* 0x0000e806083f75b2 */ /* 0x0001220008000100 */
[----:B------:R0:W0:Y:S01]  /*0290*/  SYNCS.EXCH.64 URZ, [UR8+0x10], UR4 ;  /* 0x00001004083f75b2 */ /* 0x0000220008000100 */
        /* <DEDUP_REMOVED lines=51> */
[----:B-1234-:R-:W-:Y:S01]  /*05d0*/  NOP ;  /* 0x0000000000007918 */ /* 0x01efe20000000000 */
.L_x_3:
[----:B0-----:R-:W-:Y:S05]  /*05e0*/  BSYNC B0 ;  /* 0x0000000000007941 */ /* 0x001fea0003800000 */
.L_x_2:
[----:B------:R-:W-:Y:S01]  /*05f0*/  SHF.R.S32.HI R4, RZ, 0x1f, R95 ;  /* 0x0000001fff047819 */ /* 0x000fe2000001145f */
[----:B------:R-:W0:Y:S01]  /*0600*/  SHFL.IDX PT, R0, R0, RZ, 0x1f ;  /* 0x00001fff00007589 */ /* 0x000e2200000e0000 */
[----:B------:R-:W1:Y:S01]  /*0610*/  S2UR UR8, SR_CTAID.X ;  /* 0x00000000000879c3 */ /* 0x000e620000002500 */
[----:B------:R-:W-:Y:S02]  /*0620*/  ELECT P0, URZ, PT ;  /* 0x00000000003f782f */ /* 0x000fe40003800000 */
[----:B------:R-:W-:Y:S01]  /*0630*/  LEA.HI R4, R4, R95, RZ, 0x7 ;  /* 0x0000005f04047211 */ /* 0x000fe200078f38ff */
[----:B------:R-:W-:Y:S01]  /*0640*/  ULDC UR4, c[0x0][0x150] ;  /* 0x0000540000047ab9 */ /* 0x000fe20000000800 */
[----:B------:R-:W-:Y:S01]  /*0650*/  SHF.R.S32.HI R6, RZ, 0x1f, R5 ;  /* 0x0000001fff067819 */ /* 0x000fe20000011405 */
[----:B------:R-:W-:Y:S01]  /*0660*/  NOP ;  /* 0x0000000000007918 */ /* 0x000fe20000000000 */
[----:B------:R-:W-:Y:S01]  /*0670*/  LOP3.LUT R4, R4, 0xffffff80, RZ, 0xc0, !PT ;  /* 0xffffff8004047812 */ /* 0x000fe200078ec0ff */
[----:B------:R-:W-:Y:S01]  /*0680*/  NOP ;  /* 0x0000000000007918 */ /* 0x000fe20000000000 */
[----:B------:R-:W-:Y:S01]  /*0690*/  LEA.HI R6, R6, R5, RZ, 0x2 ;  /* 0x0000000506067211 */ /* 0x000fe200078f10ff */
[----:B------:R-:W2:Y:S01]  /*06a0*/  LDC R11, c[0x0][0x144] ;  /* 0x00005100ff0b7b82 */ /* 0x000ea20000000800 */
[----:B------:R-:W-:Y:S01]  /*06b0*/  IMAD.MOV.U32 R22, RZ, RZ, 0x1 ;  /* 0x00000001ff167424 */ /* 0x000fe200078e00ff */
[----:B------:R-:W-:Y:S01]  /*06c0*/  ISETP.NE.AND P3, PT, R2, RZ, PT ;  /* 0x000000ff0200720c */ /* 0x000fe20003f65270 */
[----:B------:R-:W-:Y:S01]  /*06d0*/  IMAD.IADD R8, R95, 0x1, -R4 ;  /* 0x000000015f087824 */ /* 0x000fe200078e0a04 */
[----:B------:R-:W-:Y:S01]  /*06e0*/  LOP3.LUT R6, R6, 0x3ffffffc, RZ, 0xc0, !PT ;  /* 0x3ffffffc06067812 */ /* 0x000fe200078ec0ff */
[----:B------:R-:W3:Y:S03]  /*06f0*/  S2R R4, SR_CTAID.Y ;  /* 0x0000000000047919 */ /* 0x000ee60000002600 */
[----:B------:R-:W-:Y:S01]  /*0700*/  SHF.R.S32.HI R9, RZ, 0x1f, R8 ;  /* 0x0000001fff097819 */ /* 0x000fe20000011408 */
[----:B------:R-:W-:Y:S01]  /*0710*/  IMAD.IADD R6, R5, 0x1, -R6 ;  /* 0x0000000105067824 */ /* 0x000fe200078e0a06 */
[----:B------:R-:W4:Y:S02]  /*0720*/  LDC R13, c[0x0][0x140] ;  /* 0x00005000ff0d7b82 */ /* 0x000f240000000800 */
[----:B------:R-:W-:-:S02]  /*0730*/  LEA.HI R9, R9, R8, RZ, 0x3 ;  /* 0x0000000809097211 */ /* 0x000fc400078f18ff */
[----:B0-----:R-:W-:Y:S02]  /*0740*/  ISETP.NE.OR P0, PT, R0, RZ, !P0 ;  /* 0x000000ff0000720c */ /* 0x001fe40004705670 */
[--C-:B------:R-:W-:Y:S02]  /*0750*/  SHF.R.S32.HI R0, RZ, 0x3, R9.reuse ;  /* 0x00000003ff007819 */ /* 0x100fe40000011409 */
[----:B-1----:R-:W-:Y:S02]  /*0760*/  I2FP.F32.U32 R10, UR8 ;  /* 0x00000008000a7c45 */ /* 0x002fe40008201000 */
[----:B------:R-:W-:-:S03]  /*0770*/  SHF.R.S32.HI R9, RZ, 0x1f, R9 ;  /* 0x0000001fff097819 */ /* 0x000fc60000011409 */
[----:B------:R-:W-:Y:S01]  /*0780*/  FMUL R10, R10, UR4 ;  /* 0x000000040a0a7c20 */ /* 0x000fe20008400000 */
[----:B------:R-:W-:Y:S01]  /*0790*/  LEA.HI R9, R9, R0, RZ, 0x2 ;  /* 0x0000000009097211 */ /* 0x000fe200078f10ff */
[----:B------:R-:W-:Y:S02]  /*07a0*/  ULDC UR4, c[0x0][0x154] ;  /* 0x0000550000047ab9 */ /* 0x000fe40000000800 */
[----:B------:R-:W-:Y:S01]  /*07b0*/  VOTEU.ALL UP0, P0 ;  /* 0x00000000003f7886 */ /* 0x000fe20000000000 */
[----:B------:R-:W-:Y:S01]  /*07c0*/  LOP3.LUT R9, R9, 0xfffffffc, RZ, 0xc0, !PT ;  /* 0xfffffffc09097812 */ /* 0x000fe200078ec0ff */
[----:B------:R-:W0:Y:S01]  /*07d0*/  F2I.U32.TRUNC.NTZ R10, R10 ;  /* 0x0000000a000a7305 */ /* 0x000e22000020f000 */
[----:B------:R-:W-:Y:S02]  /*07e0*/  VOTEU.ALL UP1, P0 ;  /* 0x00000000003f7886 */ /* 0x000fe40000020000 */
[----:B------:R-:W1:Y:S01]  /*07f0*/  @!UP0 S2UR UR7, SR_CgaCtaId ;  /* 0x00000000000789c3 */ /* 0x000e620000008800 */
[----:B------:R-:W-:Y:S01]  /*0800*/  IMAD.IADD R9, R0, 0x1, -R9 ;  /* 0x0000000100097824 */ /* 0x000fe200078e0a09 */
[----:B------:R-:W-:Y:S01]  /*0810*/  SHF.R.S32.HI R0, RZ, 0x1f, R3 ;  /* 0x0000001fff007819 */ /* 0x000fe20000011403 */
[----:B------:R-:W-:Y:S01]  /*0820*/  @!UP0 UMOV UR6, 0x400 ;  /* 0x0000040000068882 */ /* 0x000fe20000000000 */
[----:B----4-:R-:W-:Y:S01]  /*0830*/  ISETP.EQ.U32.AND P2, PT, R13, 0x1, PT ;  /* 0x000000010d00780c */ /* 0x010fe20003f42070 */
[----:B------:R-:W-:Y:S01]  /*0840*/  IMAD R19, R6, 0x4, R9 ;  /* 0x0000000406137824 */ /* 0x000fe200078e0209 */
[----:B---3--:R-:W-:-:S02]  /*0850*/  I2FP.F32.U32 R12, R4 ;  /* 0x00000004000c7245 */ /* 0x008fc40000201000 */
[----:B------:R-:W3:Y:S01]  /*0860*/  LDC R9, c[0x0][0x148] ;  /* 0x00005200ff097b82 */ /* 0x000ee20000000800 */
[----:B------:R-:W-:Y:S02]  /*0870*/  LEA.HI R0, R0, R3, RZ, 0x2 ;  /* 0x0000000300007211 */ /* 0x000fe400078f10ff */
[----:B------:R-:W-:Y:S01]  /*0880*/  LEA.HI R6, R19, R19, RZ, 0x1 ;  /* 0x0000001313067211 */ /* 0x000fe200078f08ff */
[----:B0-----:R-:W-:Y:S02]  /*0890*/  IMAD.MOV R14, RZ, RZ, -R10 ;  /* 0x000000ffff0e7224 */ /* 0x001fe400078e0a0a */
[----:B------:R-:W-:Y:S01]  /*08a0*/  FMUL R12, R12, UR4 ;  /* 0x000000040c0c7c20 */ /* 0x000fe20008400000 */
[----:B------:R-:W-:Y:S01]  /*08b0*/  LOP3.LUT R0, R0, 0xfffffffc, RZ, 0xc0, !PT ;  /* 0xfffffffc00007812 */ /* 0x000fe200078ec0ff */
[----:B------:R-:W-:Y:S01]  /*08c0*/  UMOV UR4, 0x20 ;  /* 0x0000002000047882 */ /* 0x000fe20000000000 */
[----:B------:R-:W-:Y:S01]  /*08d0*/  LOP3.LUT R10, R6, 0xfffffffe, RZ, 0xc0, !PT ;  /* 0xfffffffe060a7812 */ /* 0x000fe200078ec0ff */
[----:B--2---:R-:W-:Y:S01]  /*08e0*/  IMAD R6, R11, R14, UR8 ;  /* 0x000000080b067e24 */ /* 0x004fe2000f8e020e */
[----:B------:R-:W-:-:S04]  /*08f0*/  @!UP0 UIADD3 UR4, -UR4, 0x100000, URZ ;  /* 0x0010000004048890 */ /* 0x000fc8000fffe13f */
[----:B------:R-:W-:Y:S02]  /*0900*/  @!UP0 USHF.L.U32 UR5, UR4, 0xb, URZ ;  /* 0x0000000b04058899 */ /* 0x000fe4000800063f */
[----:B------:R-:W-:Y:S01]  /*0910*/  @!UP0 USHF.L.U32 UR4, UR4, 0x1, URZ ;  /* 0x0000000104048899 */ /* 0x000fe2000800063f */
[----:B------:R-:W0:Y:S01]  /*0920*/  F2I.U32.TRUNC.NTZ R12, R12 ;  /* 0x0000000c000c7305 */ /* 0x000e22000020f000 */
[----:B------:R-:W-:Y:S02]  /*0930*/  IMAD.IADD R3, R3, 0x1, -R0 ;  /* 0x0000000103037824 */ /* 0x000fe400078e0a00 */
[C---:B------:R-:W-:Y:S02]  /*0940*/  IMAD.IADD R11, R19.reuse, 0x1, -R10 ;  /* 0x00000001130b7824 */ /* 0x040fe400078e0a0a */
[----:B------:R-:W-:Y:S01]  /*0950*/  IMAD.SHL.U32 R10, R19, 0x4, RZ ;  /* 0x00000004130a7824 */ /* 0x000fe200078e00ff */
[----:B-1----:R-:W-:Y:S01]  /*0960*/  @!UP0 ULEA UR6, UR7, UR6, 0x18 ;  /* 0x0000000607068291 */ /* 0x002fe2000f8ec03f */
[----:B------:R-:W-:Y:S01]  /*0970*/  ISETP.NE.AND P1, PT, R3, 0x3, PT ;  /* 0x000000030300780c */ /* 0x000fe20003f25270 */
[----:B------:R-:W-:Y:S01]  /*0980*/  VOTEU.ALL UP0, P0 ;  /* 0x00000000003f7886 */ /* 0x000fe20000000000 */
[----:B------:R-:W-:-:S02]  /*0990*/  ISETP.NE.AND P4, PT, R11, R6, PT ;  /* 0x000000060b00720c */ /* 0x000fc40003f85270 */
[----:B------:R-:W-:Y:S02]  /*09a0*/  LOP3.LUT R19, R19, 0xc, R10, 0x78, !PT ;  /* 0x0000000c13137812 */ /* 0x000fe400078e780a */
[----:B------:R-:W-:Y:S01]  /*09b0*/  LOP3.LUT P0, RZ, R8, 0x7, RZ, 0xc0, !PT ;  /* 0x0000000708ff7812 */ /* 0x000fe2000780c0ff */
[C---:B------:R-:W-:Y:S01]  /*09c0*/  VIADD R8, R2.reuse, 0xffffffff ;  /* 0xffffffff02087836 */ /* 0x040fe20000000000 */
[----:B------:R-:W-:Y:S01]  /*09d0*/  ISETP.EQ.OR P1, PT, R3, RZ, !P1 ;  /* 0x000000ff0300720c */ /* 0x000fe20004f22670 */
[----:B0-----:R-:W-:Y:S01]  /*09e0*/  IMAD.MOV R23, RZ, RZ, -R12 ;  /* 0x000000ffff177224 */ /* 0x001fe200078e0a0c */
[----:B------:R-:W-:Y:S01]  /*09f0*/  ISETP.LT.U32.AND P0, PT, R19, 0x2, !P0 ;  /* 0x000000021300780c */ /* 0x000fe20004701070 */
[----:B------:R-:W0:Y:S02]  /*0a00*/  FENCE.VIEW.ASYNC.S ;  /* 0x00000000000073c6 */ /* 0x000e240000000000 */
[----:B0-----:R0:W1:Y:S01]  /*0a10*/  @!UP0 SYNCS.EXCH.64 URZ, [UR6+0x1d0], UR4 ;  /* 0x0001d004063f85b2 */ /* 0x0010620008000100 */
[----:B------:R-:W-:Y:S01]  /*0a20*/  ISETP.EQ.AND P1, PT, R2, RZ, P1 ;  /* 0x000000ff0200720c */ /* 0x000fe20000f22270 */
[----:B---3--:R-:W-:Y:S01]  /*0a30*/  IMAD R11, R9, R23, R4 ;  /* 0x00000017090b7224 */ /* 0x008fe200078e0204 */
[----:B------:R-:W-:-:S02]  /*0a40*/  ISETP.GE.U32.AND P6, PT, R8, 0x2, PT ;  /* 0x000000020800780c */ /* 0x000fc40003fc6070 */
[----:B------:R-:W-:Y:S02]  /*0a50*/  @P4 LEA.HI R0, R19, R19, RZ, 0x1 ;  /* 0x0000001313004211 */ /* 0x000fe400078f08ff */
[----:B------:R-:W-:Y:S02]  /*0a60*/  SEL R18, RZ, 0x1, !P1 ;  /* 0x00000001ff127807 */ /* 0x000fe40004800000 */
[----:B------:R-:W-:Y:S02]  /*0a70*/  @P4 SHF.R.S32.HI R0, RZ, 0x1, R0 ;  /* 0x00000001ff004819 */ /* 0x000fe40000011400 */
[----:B------:R-:W-:Y:S02]  /*0a80*/  SEL R18, R18, 0x2, P6 ;  /* 0x0000000212127807 */ /* 0x000fe40003000000 */
[----:B------:R-:W-:Y:S02]  /*0a90*/  @P4 ISETP.NE.AND P5, PT, R0, R11, PT ;  /* 0x0000000b0000420c */ /* 0x000fe40003fa5270 */
[----:B------:R-:W-:Y:S01]  /*0aa0*/  SEL R11, RZ, 0x1, !P0 ;  /* 0x00000001ff0b7807 */ /* 0x000fe20004000000 */
[----:B------:R0:W2:Y:S01]  /*0ab0*/  @!UP1 SYNCS.EXCH.64 URZ, [UR6+0x1d8], UR4 ;  /* 0x0001d804063f95b2 */ /* 0x0000a20008000100 */
[----:B------:R-:W-:Y:S01]  /*0ac0*/  @P4 SEL R22, RZ, 0x1, P5 ;  /* 0x00000001ff164807 */ /* 0x000fe20002800000 */
[----:B------:R-:W-:Y:S01]  /*0ad0*/  NOP ;  /* 0x0000000000007918 */ /* 0x000fe20000000000 */
[----:B------:R-:W-:-:S02]  /*0ae0*/  LOP3.LUT R0, R95, 0x7f, RZ, 0xc0, !PT ;  /* 0x0000007f5f007812 */ /* 0x000fc400078ec0ff */
[----:B------:R-:W-:Y:S01]  /*0af0*/  LOP3.LUT R22, R22, R11, RZ, 0xc0, !PT ;  /* 0x0000000b16167212 */ /* 0x000fe200078ec0ff */
[----:B01----:R-:W-:Y:S06]  /*0b00*/  @!P2 BRA `(.L_x_4) ;  /* 0x000000000008a947 */ /* 0x003fec0003800000 */
[----:B--2---:R-:W-:Y:S01]  /*0b10*/  UCGABAR_ARV ;  /* 0x00000000000079c7 */ /* 0x004fe20008000000 */
[----:B------:R-:W-:Y:S05]  /*0b20*/  BRA `(.L_x_5) ;  /* 0x0000000000047947 */ /* 0x000fea0003800000 */
.L_x_4:
[----:B--2---:R-:W-:Y:S01]  /*0b30*/  NOP ;  /* 0x0000000000007918 */ /* 0x004fe20000000000 */
.L_x_5:
[----:B------:R-:W0:Y:S01]  /*0b40*/  LDC R2, c[0x0][0x65c] ;  /* 0x00019700ff027b82 */ /* 0x000e220000000800 */
[----:B------:R-:W-:Y:S02]  /*0b50*/  IMAD.U32 R10, RZ, RZ, UR8 ;  /* 0x00000008ff0a7e24 */ /* 0x000fe4000f8e00ff */
[----:B------:R-:W-:Y:S01]  /*0b60*/  IMAD.MOV.U32 R11, RZ, RZ, RZ ;  /* 0x000000ffff0b7224 */ /* 0x000fe200078e00ff */
[----:B0-----:R-:W-:-:S04]  /*0b70*/  ISETP.NE.AND P1, PT, R2, 0x1, PT ;  /* 0x000000010200780c */ /* 0x001fc80003f25270 */
[----:B------:R-:W-:-:S09]  /*0b80*/  P2R R5, PR, RZ, 0x2 ;  /* 0x00000002ff057803 */ /* 0x000fd20000000000 */
[----:B------:R-:W0:Y:S01]  /*0b90*/  @P1 LDC R17, c[0x0][0x10] ;  /* 0x00000400ff111b82 */ /* 0x000e220000000800 */
[----:B------:R-:W-:Y:S02]  /*0ba0*/  @P1 IMAD.MOV.U32 R5, RZ, RZ, RZ ;  /* 0x000000ffff051224 */ /* 0x000fe400078e00ff */
[----:B------:R-:W-:-:S05]  /*0bb0*/  @P1 IMAD.MOV.U32 R15, RZ, RZ, RZ ;  /* 0x000000ffff0f1224 */ /* 0x000fca00078e00ff */
[----:B------:R-:W1:Y:S01]  /*0bc0*/  @!P1 LDC R13, c[0x0][0xc] ;  /* 0x00000300ff0d9b82 */ /* 0x000e620000000800 */
[----:B------:R-:W-:Y:S01]  /*0bd0*/  ULDC UR4, c[0x0][0xc] ;  /* 0x0000030000047ab9 */ /* 0x000fe20000000800 */
[----:B------:R-:W-:Y:S01]  /*0be0*/  ULDC UR5, c[0x0][0x10] ;  /* 0x0000040000057ab9 */ /* 0x000fe20000000800 */
[----:B------:R-:W-:Y:S01]  /*0bf0*/  ULDC UR6, c[0x0][0x14] ;  /* 0x0000050000067ab9 */ /* 0x000fe20000000800 */
[----:B------:R-:W-:-:S04]  /*0c00*/  UIMAD.WIDE.U32 UR4, UR4, UR5, URZ ;  /* 0x00000005040472a5 */ /* 0x000fc8000f8e003f */
[----:B------:R-:W-:Y:S02]  /*0c10*/  UIMAD.WIDE.U32 UR36, UR4, UR6, URZ ;  /* 0x00000006042472a5 */ /* 0x000fe4000f8e003f */
[----:B------:R-:W-:-:S04]  /*0c20*/  UIMAD UR42, UR5, UR6, URZ ;  /* 0x00000006052a72a4 */ /* 0x000fc8000f8e023f */
[----:B------:R-:W-:Y:S01]  /*0c30*/  UIADD3 UR42, UR37, UR42, URZ ;  /* 0x0000002a252a7290 */ /* 0x000fe2000fffe03f */
[----:B0-----:R-:W-:-:S04]  /*0c40*/  @P1 IMAD.WIDE.U32 R16, R17, UR8, R4 ;  /* 0x0000000811101c25 */ /* 0x001fc8000f8e0004 */
[----:B------:R-:W-:Y:S02]  /*0c50*/  @P1 IMAD.IADD R17, R17, 0x1, R15 ;  /* 0x0000000111111824 */ /* 0x000fe400078e020f */
[----:B-1----:R-:W-:-:S04]  /*0c60*/  @!P1 IMAD.WIDE.U32 R10, R4, R13, R10 ;  /* 0x0000000d040a9225 */ /* 0x002fc800078e000a */
[----:B------:R-:W-:Y:S02]  /*0c70*/  @!P1 IMAD.MOV.U32 R16, RZ, RZ, R10 ;  /* 0x000000ffff109224 */ /* 0x000fe400078e000a */
[----:B------:R-:W-:Y:S01]  /*0c80*/  @!P1 IMAD.MOV.U32 R17, RZ, RZ, R11 ;  /* 0x000000ffff119224 */ /* 0x000fe200078e000b */
[----:B------:R-:W-:Y:S06]  /*0c90*/  @!P2 BRA `(.L_x_6) ;  /* 0x00000000000ca947 */ /* 0x000fec0003800000 */
[----:B------:R-:W-:Y:S01]  /*0ca0*/  UCGABAR_WAIT ;  /* 0x0000000000007dc7 */ /* 0x000fe20008000000 */
[----:B------:R-:W-:Y:S01]  /*0cb0*/  CCTL.IVALL ;  /* 0x00000000ff00798f */ /* 0x000fe20002000000 */
[----:B------:R-:W-:Y:S05]  /*0cc0*/  BRA `(.L_x_7) ;  /* 0x0000000000047947 */ /* 0x000fea0003800000 */
.L_x_6:
[----:B------:R-:W-:Y:S06]  /*0cd0*/  BAR.SYNC.DEFER_BLOCKING 0x0 ;  /* 0x0000000000007b1d */ /* 0x000fec0000010000 */
.L_x_7:
[----:B------:R-:W-:Y:S05]  /*0ce0*/  @!P3 BRA `(.L_x_8) ;  /* 0x0000005800d8b947 */ /* 0x000fea0003800000 */
[----:B------:R-:W-:-:S13]  /*0cf0*/  ISETP.GT.U32.AND P0, PT, R8, 0x1, PT ;  /* 0x000000010800780c */ /* 0x000fda0003f04070 */
[----:B------:R-:W-:Y:S05]  /*0d00*/  @P0 EXIT ;  /* 0x000000000000094d */ /* 0x000fea0003800000 */
[----:B------:R-:W-:Y:S01]  /*0d10*/  ULDC.64 UR4, c[0x0][0x650] ;  /* 0x0001940000047ab9 */ /* 0x000fe20000000a00 */
[----:B------:R-:W-:Y:S01]  /*0d20*/  PRMT R3, RZ, 0x7610, R3 ;  /* 0x00007610ff037816 */ /* 0x000fe20000000003 */
[----:B------:R-:W-:Y:S01]  /*0d30*/  IMAD.MOV.U32 R101, RZ, RZ, -0x1 ;  /* 0xffffffffff657424 */ /* 0x000fe200078e00ff */
[----:B------:R-:W-:Y:S01]  /*0d40*/  ISETP.GE.U32.AND P0, PT, R16, UR4, PT ;  /* 0x0000000410007c0c */ /* 0x000fe2000bf06070 */
[----:B------:R-:W-:Y:S02]  /*0d50*/  IMAD.MOV.U32 R100, RZ, RZ, -0x1 ;  /* 0xffffffffff647424 */ /* 0x000fe400078e00ff */
[----:B------:R-:W-:Y:S01]  /*0d60*/  IMAD.MOV.U32 R99, RZ, RZ, -0x1 ;  /* 0xffffffffff637424 */ /* 0x000fe200078e00ff */
[----:B------:R-:W-:-:S13]  /*0d70*/  ISETP.GE.U32.AND.EX P0, PT, R17, UR5, PT, P0 ;  /* 0x0000000511007c0c */ /* 0x000fda000bf06100 */
[----:B------:R-:W-:Y:S05]  /*0d80*/  @P0 BRA `(.L_x_9) ;  /* 0x0000000400280947 */ /* 0x000fea0003800000 */
[----:B------:R-:W0:Y:S01]  /*0d90*/  LDC.64 R24, c[0x0][0x628] ;  /* 0x00018a00ff187b82 */ /* 0x000e220000000a00 */
[----:B------:R-:W-:Y:S02]  /*0da0*/  IMAD.MOV.U32 R10, RZ, RZ, R16 ;  /* 0x000000ffff0a7224 */ /* 0x000fe400078e0010 */
[----:B------:R-:W-:-:S05]  /*0db0*/  IMAD.MOV.U32 R11, RZ, RZ, R17 ;  /* 0x000000ffff0b7224 */ /* 0x000fca00078e0011 */
[----:B------:R-:W1:Y:S08]  /*0dc0*/  LDC R8, c[0x0][0x630] ;  /* 0x00018c00ff087b82 */ /* 0x000e700000000800 */
[----:B------:R-:W2:Y:S01]  /*0dd0*/  LDC.64 R26, c[0x0][0x620] ;  /* 0x00018800ff1a7b82 */ /* 0x000ea20000000a00 */
[----:B0-----:R-:W-:-:S04]  /*0de0*/  ISETP.NE.U32.AND P0, PT, R24, RZ, PT ;  /* 0x000000ff1800720c */ /* 0x001fc80003f05070 */
[----:B------:R-:W-:-:S13]  /*0df0*/  ISETP.NE.AND.EX P0, PT, R25, RZ, PT, P0 ;  /* 0x000000ff1900720c */ /* 0x000fda0003f05300 */
[----:B-12---:R-:W-:Y:S05]  /*0e00*/  @!P0 BRA `(.L_x_10) ;  /* 0x0000000000288947 */ /* 0x006fea0003800000 */
[----:B------:R-:W0:Y:S02]  /*0e10*/  LDC R3, c[0x0][0x634] ;  /* 0x00018d00ff037b82 */ /* 0x000e240000000800 */
[----:B0-----:R-:W-:-:S05]  /*0e20*/  IADD3 R3, P0, R16, R3, RZ ;  /* 0x0000000310037210 */ /* 0x001fca0007f1e0ff */
[----:B------:R-:W-:-:S04]  /*0e30*/  IMAD.X R21, RZ, RZ, R17, P0 ;  /* 0x000000ffff157224 */ /* 0x000fc800000e0611 */
[----:B------:R-:W-:-:S04]  /*0e40*/  IMAD.WIDE.U32 R10, R21, R24, RZ ;  /* 0x00000018150a7225 */ /* 0x000fc800078e00ff */
[----:B------:R-:W-:-:S04]  /*0e50*/  IMAD.WIDE.U32 R12, P0, R3, R25, R10 ;  /* 0x00000019030c7225 */ /* 0x000fc8000780000a */
[----:B------:R-:W-:-:S04]  /*0e60*/  IMAD.WIDE.U32 R10, R3, R24, RZ ;  /* 0x00000018030a7225 */ /* 0x000fc800078e00ff */
[----:B------:R-:W-:Y:S01]  /*0e70*/  IMAD.X R15, RZ, RZ, RZ, P0 ;  /* 0x000000ffff0f7224 */ /* 0x000fe200000e06ff */
[----:B------:R-:W-:Y:S01]  /*0e80*/  IADD3 RZ, P0, R11, R12, RZ ;  /* 0x0000000c0bff7210 */ /* 0x000fe20007f1e0ff */
[----:B------:R-:W-:-:S04]  /*0e90*/  IMAD.MOV.U32 R14, RZ, RZ, R13 ;  /* 0x000000ffff0e7224 */ /* 0x000fc800078e000d */
[----:B------:R-:W-:-:S08]  /*0ea0*/  IMAD.WIDE.U32.X R10, R21, R25, R14, P0 ;  /* 0x00000019150a7225 */ /* 0x000fd000000e040e */
.L_x_10:
[----:B------:R-:W0:Y:S01]  /*0eb0*/  LDC.64 R30, c[0x0][0x640] ;  /* 0x00019000ff1e7b82 */ /* 0x000e220000000a00 */
[-CC-:B------:R-:W-:Y:S01]  /*0ec0*/  SHF.R.U64 R99, R10, R8.reuse, R11.reuse ;  /* 0x000000080a637219 */ /* 0x180fe2000000120b */
[----:B------:R-:W-:Y:S01]  /*0ed0*/  IMAD R29, R9, R23, R4 ;  /* 0x00000017091d7224 */ /* 0x000fe200078e0204 */
[----:B------:R-:W-:Y:S01]  /*0ee0*/  SHF.R.U32.HI R3, RZ, R8, R11 ;  /* 0x00000008ff037219 */ /* 0x000fe2000001160b */
[----:B------:R-:W-:Y:S01]  /*0ef0*/  IMAD.MOV.U32 R23, RZ, RZ, 0x1 ;  /* 0x00000001ff177424 */ /* 0x000fe200078e00ff */
[----:B------:R-:W-:-:S03]  /*0f00*/  IADD3 R5, P0, RZ, -R99, RZ ;  /* 0x80000063ff057210 */ /* 0x000fc60007f1e0ff */
[----:B------:R-:W1:Y:S02]  /*0f10*/  LDC R12, c[0x0][0x618] ;  /* 0x00018600ff0c7b82 */ /* 0x000e640000000800 */
[----:B------:R-:W-:Y:S02]  /*0f20*/  IMAD.X R3, RZ, RZ, ~R3, P0 ;  /* 0x000000ffff037224 */ /* 0x000fe400000e0e03 */
[----:B------:R-:W-:-:S04]  /*0f30*/  IMAD.WIDE.U32 R10, R5, R26, R16 ;  /* 0x0000001a050a7225 */ /* 0x000fc800078e0010 */
[----:B------:R-:W2:Y:S01]  /*0f40*/  LDC R20, c[0x0][0x608] ;  /* 0x00018200ff147b82 */ /* 0x000ea20000000800 */
[----:B------:R-:W-:Y:S02]  /*0f50*/  IMAD R8, R3, R26, RZ ;  /* 0x0000001a03087224 */ /* 0x000fe400078e02ff */
[----:B------:R-:W-:Y:S02]  /*0f60*/  IMAD.MOV.U32 R3, RZ, RZ, -0x1 ;  /* 0xffffffffff037424 */ /* 0x000fe400078e00ff */
[----:B------:R-:W-:-:S03]  /*0f70*/  IMAD R5, R5, R27, R8 ;  /* 0x0000001b05057224 */ /* 0x000fc600078e0208 */
[----:B------:R-:W3:Y:S01]  /*0f80*/  LDC R28, c[0x0][0x658] ;  /* 0x00019600ff1c7b82 */ /* 0x000ee20000000800 */
[----:B------:R-:W-:Y:S01]  /*0f90*/  IMAD.IADD R5, R11, 0x1, R5 ;  /* 0x000000010b057824 */ /* 0x000fe200078e0205 */
[----:B0-----:R-:W-:-:S04]  /*0fa0*/  ISETP.NE.U32.AND P0, PT, R30, RZ, PT ;  /* 0x000000ff1e00720c */ /* 0x001fc80003f05070 */
[----:B------:R-:W-:Y:S02]  /*0fb0*/  ISETP.NE.AND.EX P0, PT, R31, RZ, PT, P0 ;  /* 0x000000ff1f00720c */ /* 0x000fe40003f05300 */
[----:B------:R-:W0:Y:S01]  /*0fc0*/  LDC R24, c[0x0][0x600] ;  /* 0x00018000ff187b82 */ /* 0x000e220000000800 */
[-CC-:B-1----:R-:W-:Y:S02]  /*0fd0*/  SHF.R.U64 R14, R10, R12.reuse, R5.reuse ;  /* 0x0000000c0a0e7219 */ /* 0x182fe40000001205 */
[----:B------:R-:W-:-:S05]  /*0fe0*/  SHF.R.U32.HI R5, RZ, R12, R5 ;  /* 0x0000000cff057219 */ /* 0x000fca0000011605 */
[----:B------:R-:W1:Y:S01]  /*0ff0*/  LDC R15, c[0x0][0x648] ;  /* 0x00019200ff0f7b82 */ /* 0x000e620000000800 */
[-CC-:B--2---:R-:W-:Y:S02]  /*1000*/  SHF.R.U64 R27, R14, R20.reuse, R5.reuse ;  /* 0x000000140e1b7219 */ /* 0x184fe40000001205 */
[----:B------:R-:W-:-:S05]  /*1010*/  SHF.R.U32.HI R5, RZ, R20, R5 ;  /* 0x00000014ff057219 */ /* 0x000fca0000011605 */
[----:B------:R-:W2:Y:S01]  /*1020*/  LDC R21, c[0x0][0x638] ;  /* 0x00018e00ff157b82 */ /* 0x000ea20000000800 */
[-CC-:B---3--:R-:W-:Y:S02]  /*1030*/  SHF.R.U64 R20, R27, R28.reuse, R5.reuse ;  /* 0x0000001c1b147219 */ /* 0x188fe40000001205 */
[-C--:B------:R-:W-:Y:S02]  /*1040*/  SHF.L.U32 R3, R3, R28.reuse, RZ ;  /* 0x0000001c03037219 */ /* 0x080fe400000006ff */
[----:B------:R-:W-:Y:S01]  /*1050*/  SHF.R.U32.HI R5, RZ, R28, R5 ;  /* 0x0000001cff057219 */ /* 0x000fe20000011605 */
[----:B------:R-:W-:Y:S01]  /*1060*/  IMAD.MOV.U32 R4, RZ, RZ, R20 ;  /* 0x000000ffff047224 */ /* 0x000fe200078e0014 */
[----:B------:R-:W-:Y:S01]  /*1070*/  LOP3.LUT R12, RZ, R3, RZ, 0x33, !PT ;  /* 0x00000003ff0c7212 */ /* 0x000fe200078e33ff */
[----:B------:R-:W3:Y:S01]  /*1080*/  LDC R25, c[0x0][0x610] ;  /* 0x00018400ff197b82 */ /* 0x000ee20000000800 */
[----:B------:R-:W-:Y:S05]  /*1090*/  @!P0 BRA `(.L_x_11) ;  /* 0x0000000000288947 */ /* 0x000fea0003800000 */
[----:B------:R-:W4:Y:S02]  /*10a0*/  LDC R3, c[0x0][0x64c] ;  /* 0x00019300ff037b82 */ /* 0x000f240000000800 */
[----:B----4-:R-:W-:-:S05]  /*10b0*/  IADD3 R3, P0, R20, R3, RZ ;  /* 0x0000000314037210 */ /* 0x010fca0007f1e0ff */
        /* <DEDUP_REMOVED lines=8> */
.L_x_11:
[----:B-1----:R-:W-:Y:S01]  /*1140*/  SHF.R.U64 R4, R4, R15, R5 ;  /* 0x0000000f04047219 */ /* 0x002fe20000001205 */
[----:B0-----:R-:W-:Y:S01]  /*1150*/  VIADD R5, R24, 0xffffffff ;  /* 0xffffffff18057836 */ /* 0x001fe20000000000 */
[----:B------:R-:W-:Y:S02]  /*1160*/  SHF.L.U32 R3, R23, R28, RZ ;  /* 0x0000001c17037219 */ /* 0x000fe400000006ff */
[----:B------:R-:W-:Y:S01]  /*1170*/  LOP3.LUT R12, R27, R12, RZ, 0xc0, !PT ;  /* 0x0000000c1b0c7212 */ /* 0x000fe200078ec0ff */
[----:B------:R-:W-:Y:S01]  /*1180*/  IMAD.MOV R8, RZ, RZ, -R4 ;  /* 0x000000ffff087224 */ /* 0x000fe200078e0a04 */
[----:B------:R-:W-:Y:S02]  /*1190*/  SEL R6, R6, R29, !P1 ;  /* 0x0000001d06067207 */ /* 0x000fe40004800000 */
[----:B------:R-:W-:Y:S01]  /*11a0*/  LOP3.LUT R5, R14, R5, RZ, 0xc0, !PT ;  /* 0x000000050e057212 */ /* 0x000fe200078ec0ff */
[----:B------:R-:W-:Y:S02]  /*11b0*/  IMAD R9, R3, R4, R12 ;  /* 0x0000000403097224 */ /* 0x000fe400078e020c */
[----:B--2---:R-:W-:-:S02]  /*11c0*/  IMAD R3, R8, R21, R20 ;  /* 0x0000001508037224 */ /* 0x004fc400078e0214 */
[----:B---3--:R-:W-:Y:S02]  /*11d0*/  IMAD R6, R9, R25, R6 ;  /* 0x0000001909067224 */ /* 0x008fe400078e0206 */
[----:B------:R-:W-:Y:S02]  /*11e0*/  IMAD R101, R3, R24, R5 ;  /* 0x0000001803657224 */ /* 0x000fe400078e0205 */
[----:B------:R-:W-:-:S03]  /*11f0*/  IMAD.MOV.U32 R4, RZ, RZ, 0x1 ;  /* 0x00000001ff047424 */ /* 0x000fc600078e00ff */
[----:B------:R-:W-:Y:S02]  /*1200*/  SEL R100, R101, R6, !P1 ;  /* 0x0000000665647207 */ /* 0x000fe40004800000 */
[----:B------:R-:W-:Y:S02]  /*1210*/  PRMT R3, R4, 0x7610, R3 ;  /* 0x0000761004037816 */ /* 0x000fe40000000003 */
[----:B------:R-:W-:-:S07]  /*1220*/  SEL R101, R6, R101, !P1 ;  /* 0x0000006506657207 */ /* 0x000fce0004800000 */
.L_x_9:
[----:B------:R-:W-:-:S08]  /*1230*/  NOP ;  /* 0x0000000000007918 */ /* 0x000fd00000000000 */
[----:B------:R-:W0:Y:S02]  /*1240*/  USETMAXREG.TRY_ALLOC.CTAPOOL UP0, 0xe8 ;  /* 0x000000e8000079c8 */ /* 0x000e240008000600 */
[----:B0-----:R-:W-:-:S13]  /*1250*/  PLOP3.LUT P0, PT, PT, PT, UP0, 0x80, 0x0 ;  /* 0x000000000000781c */ /* 0x001fda0003f0f008 */
[----:B------:R-:W-:Y:S05]  /*1260*/  @!P0 BRA `(.L_x_9) ;  /* 0xfffffffc00f08947 */ /* 0x000fea000383ffff */
[----:B------:R-:W-:Y:S01]  /*1270*/  ULDC.64 UR4, c[0x0][0x598] ;  /* 0x0001660000047ab9 */ /* 0x000fe20000000a00 */
[----:B------:R-:W-:Y:S01]  /*1280*/  ULDC.64 UR38, c[0x0][0x208] ;  /* 0x0000820000267ab9 */ /* 0x000fe20000000a00 */
[----:B------:R-:W-:-:S04]  /*1290*/  ISETP.NE.U32.AND P0, PT, RZ, UR4, PT ;  /* 0x00000004ff007c0c */ /* 0x000fc8000bf05070 */
[----:B------:R-:W-:-:S13]  /*12a0*/  ISETP.NE.AND.EX P0, PT, RZ, UR5, PT, P0 ;  /* 0x00000005ff007c0c */ /* 0x000fda000bf05300 */
[----:B------:R-:W-:Y:S05]  /*12b0*/  @!P0 BRA `(.L_x_12) ;  /* 0x00000000001c8947 */ /* 0x000fea0003800000 */
[----:B------:R-:W0:Y:S02]  /*12c0*/  LDC.64 R4, c[0x0][0x598] ;  /* 0x00016600ff047b82 */ /* 0x000e240000000a00 */
[----:B0-----:R-:W2:Y:S02]  /*12d0*/  LDG.E.64 R4, desc[UR38][R4.64] ;  /* 0x0000002604047981 */ /* 0x001ea4000c1e1b00 */
[----:B--2---:R-:W-:-:S04]  /*12e0*/  ISETP.NE.U32.AND P0, PT, R4, RZ, PT ;  /* 0x000000ff0400720c */ /* 0x004fc80003f05070 */
[----:B------:R-:W-:-:S13]  /*12f0*/  ISETP.NE.AND.EX P0, PT, R5, RZ, PT, P0 ;  /* 0x000000ff0500720c */ /* 0x000fda0003f05300 */
[----:B------:R-:W-:Y:S05]  /*1300*/  @!P0 BRA `(.L_x_12) ;  /* 0x0000000000088947 */ /* 0x000fea0003800000 */
[----:B------:R0:W5:Y:S01]  /*1310*/  LD.E R23, desc[UR38][R4.64] ;  /* 0x0000002604177980 */ /* 0x000162000c101900 */
[----:B------:R-:W-:Y:S05]  /*1320*/  BRA `(.L_x_13) ;  /* 0x0000000000247947 */ /* 0x000fea0003800000 */
.L_x_12:
[----:B------:R-:W-:Y:S02]  /*1330*/  ULDC.64 UR4, c[0x0][0x588] ;  /* 0x0001620000047ab9 */ /* 0x000fe40000000a00 */
[----:B------:R-:W-:-:S04]  /*1340*/  ISETP.NE.U32.AND P0, PT, RZ, UR4, PT ;  /* 0x00000004ff007c0c */ /* 0x000fc8000bf05070 */
[----:B------:R-:W-:-:S13]  /*1350*/  ISETP.NE.AND.EX P0, PT, RZ, UR5, PT, P0 ;  /* 0x00000005ff007c0c */ /* 0x000fda000bf05300 */
[----:B------:R-:W-:Y:S05]  /*1360*/  @!P0 BRA `(.L_x_14) ;  /* 0x00000000000c8947 */ /* 0x000fea0003800000 */
[----:B------:R-:W0:Y:S02]  /*1370*/  LDC.64 R4, c[0x0][0x588] ;  /* 0x00016200ff047b82 */ /* 0x000e240000000a00 */
[----:B0-----:R1:W5:Y:S01]  /*1380*/  LDG.E R23, desc[UR38][R4.64] ;  /* 0x0000002604177981 */ /* 0x001362000c1e1900 */
[----:B------:R-:W-:Y:S05]  /*1390*/  BRA `(.L_x_13) ;  /* 0x0000000000087947 */ /* 0x000fea0003800000 */
.L_x_14:
[----:B------:R-:W-:Y:S02]  /*13a0*/  ULDC UR4, c[0x0][0x580] ;  /* 0x0001600000047ab9 */ /* 0x000fe40000000800 */
[----:B------:R-:W-:-:S07]  /*13b0*/  IMAD.U32 R23, RZ, RZ, UR4 ;  /* 0x00000004ff177e24 */ /* 0x000fce000f8e00ff */
.L_x_13:
[----:B------:R-:W-:Y:S02]  /*13c0*/  ULDC.64 UR4, c[0x0][0x5a0] ;  /* 0x0001680000047ab9 */ /* 0x000fe40000000a00 */
[----:B------:R-:W-:-:S04]  /*13d0*/  ISETP.NE.U32.AND P0, PT, RZ, UR4, PT ;  /* 0x00000004ff007c0c */ /* 0x000fc8000bf05070 */
[----:B------:R-:W-:-:S13]  /*13e0*/  ISETP.NE.AND.EX P0, PT, RZ, UR5, PT, P0 ;  /* 0x00000005ff007c0c */ /* 0x000fda000bf05300 */
[----:B------:R-:W-:Y:S05]  /*13f0*/  @!P0 BRA `(.L_x_15) ;  /* 0x00000000001c8947 */ /* 0x000fea0003800000 */
[----:B01----:R-:W0:Y:S02]  /*1400*/  LDC.64 R4, c[0x0][0x5a0] ;  /* 0x00016800ff047b82 */ /* 0x003e240000000a00 */
[----:B0-----:R-:W2:Y:S02]  /*1410*/  LDG.E.64 R4, desc[UR38][R4.64] ;  /* 0x0000002604047981 */ /* 0x001ea4000c1e1b00 */
[----:B--2---:R-:W-:-:S04]  /*1420*/  ISETP.NE.U32.AND P0, PT, R4, RZ, PT ;  /* 0x000000ff0400720c */ /* 0x004fc80003f05070 */
[----:B------:R-:W-:-:S13]  /*1430*/  ISETP.NE.AND.EX P0, PT, R5, RZ, PT, P0 ;  /* 0x000000ff0500720c */ /* 0x000fda0003f05300 */
[----:B------:R-:W-:Y:S05]  /*1440*/  @!P0 BRA `(.L_x_15) ;  /* 0x0000000000088947 */ /* 0x000fea0003800000 */
[----:B------:R0:W5:Y:S01]  /*1450*/  LD.E R90, desc[UR38][R4.64] ;  /* 0x00000026045a7980 */ /* 0x000162000c101900 */
[----:B------:R-:W-:Y:S05]  /*1460*/  BRA `(.L_x_16) ;  /* 0x0000000000247947 */ /* 0x000fea0003800000 */
.L_x_15:
[----:B------:R-:W-:Y:S02]  /*1470*/  ULDC.64 UR4, c[0x0][0x590] ;  /* 0x0001640000047ab9 */ /* 0x000fe40000000a00 */
[----:B------:R-:W-:-:S04]  /*1480*/  ISETP.NE.U32.AND P0, PT, RZ, UR4, PT ;  /* 0x00000004ff007c0c */ /* 0x000fc8000bf05070 */
[----:B------:R-:W-:-:S13]  /*1490*/  ISETP.NE.AND.EX P0, PT, RZ, UR5, PT, P0 ;  /* 0x00000005ff007c0c */ /* 0x000fda000bf05300 */
[----:B------:R-:W-:Y:S05]  /*14a0*/  @!P0 BRA `(.L_x_17) ;  /* 0x00000000000c8947 */ /* 0x000fea0003800000 */
[----:B------:R-:W2:Y:S02]  /*14b0*/  LDC.64 R90, c[0x0][0x590] ;  /* 0x00016400ff5a7b82 */ /* 0x000ea40000000a00 */
[----:B--2---:R2:W5:Y:S01]  /*14c0*/  LDG.E R90, desc[UR38][R90.64] ;  /* 0x000000265a5a7981 */ /* 0x004562000c1e1900 */
[----:B------:R-:W-:Y:S05]  /*14d0*/  BRA `(.L_x_16) ;  /* 0x0000000000087947 */ /* 0x000fea0003800000 */
.L_x_17:
[----:B------:R-:W-:Y:S02]  /*14e0*/  ULDC UR4, c[0x0][0x584] ;  /* 0x0001610000047ab9 */ /* 0x000fe40000000800 */
[----:B------:R-:W-:-:S07]  /*14f0*/  IMAD.U32 R90, RZ, RZ, UR4 ;  /* 0x00000004ff5a7e24 */ /* 0x000fce000f8e00ff */
.L_x_16:
[----:B------:R-:W-:-:S13]  /*1500*/  LOP3.LUT P0, RZ, R3, 0xff, RZ, 0xc0, !PT ;  /* 0x000000ff03ff7812 */ /* 0x000fda000780c0ff */
[----:B------:R-:W-:Y:S05]  /*1510*/  @!P0 EXIT ;  /* 0x000000000000894d */ /* 0x000fea0003800000 */
[----:B------:R-:W3:Y:S01]  /*1520*/  LDC R92, c[0x0][0x658] ;  /* 0x00019600ff5c7b82 */ /* 0x000ee20000000800 */
[----:B------:R-:W-:Y:S01]  /*1530*/  ULDC.64 UR6, c[0x0][0x288] ;  /* 0x0000a20000067ab9 */ /* 0x000fe20000000a00 */
[----:B------:R-:W-:Y:S01]  /*1540*/  LOP3.LUT R7, R7, 0x1, RZ, 0xc0, !PT ;  /* 0x0000000107077812 */ /* 0x000fe200078ec0ff */
[----:B------:R-:W-:Y:S01]  /*1550*/  UIADD3 UR4, UR7, 0xf, URZ ;  /* 0x0000000f07047890 */ /* 0x000fe2000fffe03f */
[----:B------:R-:W-:Y:S01]  /*1560*/  SHF.R.U32.HI R3, RZ, 0x2, R95 ;  /* 0x00000002ff037819 */ /* 0x000fe2000001165f */
[----:B01----:R-:W-:Y:S01]  /*1570*/  IMAD.U32 R4, RZ, RZ, UR6 ;  /* 0x00000006ff047e24 */ /* 0x003fe2000f8e00ff */
[----:B------:R-:W-:Y:S01]  /*1580*/  SHF.R.U32.HI R0, RZ, 0x1, R0 ;  /* 0x00000001ff007819 */ /* 0x000fe20000011600 */
[----:B------:R-:W-:Y:S01]  /*1590*/  USHF.R.S32.HI UR5, URZ, 0x1f, UR4 ;  /* 0x0000001f3f057899 */ /* 0x000fe20008011404 */
[----:B------:R-:W0:Y:S01]  /*15a0*/  LDC.64 R8, c[0x0][0x5c8] ;  /* 0x00017200ff087b82 */ /* 0x000e220000000a00 */
[----:B--2---:R-:W-:Y:S01]  /*15b0*/  LOP3.LUT R91, R95, 0x3, RZ, 0xc0, !PT ;  /* 0x000000035f5b7812 */ /* 0x004fe200078ec0ff */
[----:B------:R-:W-:Y:S01]  /*15c0*/  IMAD.SHL.U32 R88, R7, 0x40, RZ ;  /* 0x0000004007587824 */ /* 0x000fe200078e00ff */
[----:B------:R-:W-:Y:S01]  /*15d0*/  LOP3.LUT R3, R3, 0x7, RZ, 0xc0, !PT ;  /* 0x0000000703037812 */ /* 0x000fe200078ec0ff */
[----:B------:R-:W-:Y:S01]  /*15e0*/  ULEA.HI UR5, UR5, UR4, URZ, 0x4 ;  /* 0x0000000405057291 */ /* 0x000fe2000f8f203f */
[----:B------:R-:W-:Y:S01]  /*15f0*/  LOP3.LUT R0, R0, 0x30, RZ, 0xc0, !PT ;  /* 0x0000003000007812 */ /* 0x000fe200078ec0ff */
[----:B------:R-:W-:Y:S01]  /*1600*/  IMAD R91, R91, -0x2, R4 ;  /* 0xfffffffe5b5b7824 */ /* 0x000fe200078e0204 */
[--C-:B------:R-:W-:Y:S01]  /*1610*/  LOP3.LUT R88, R88, 0x40, R3.reuse, 0xe2, !PT ;  /* 0x0000004058587812 */ /* 0x100fe200078ee203 */
[----:B------:R-:W-:Y:S01]  /*1620*/  USHF.R.S32.HI UR43, URZ, 0x4, UR5 ;  /* 0x000000043f2b7899 */ /* 0x000fe20008011405 */
[----:B------:R-:W-:Y:S01]  /*1630*/  IADD3 R4, RZ, -R0, -R3 ;  /* 0x80000000ff047210 */ /* 0x000fe20007ffe803 */
[----:B------:R-:W-:Y:S01]  /*1640*/  IMAD.MOV.U32 R3, RZ, RZ, -0x1 ;  /* 0xffffffffff037424 */ /* 0x000fe200078e00ff */
[----:B------:R-:W-:Y:S01]  /*1650*/  LOP3.LUT R96, R95, 0x80, RZ, 0xc0, !PT ;  /* 0x000000805f607812 */ /* 0x000fe200078ec0ff */
[----:B------:R-:W-:Y:S01]  /*1660*/  IMAD.MOV.U32 R5, RZ, RZ, 0x1 ;  /* 0x00000001ff057424 */ /* 0x000fe200078e00ff */
[----:B------:R-:W-:Y:S01]  /*1670*/  UISETP.LT.AND UP0, UPT, UR43, 0x1, UPT ;  /* 0x000000012b00788c */ /* 0x000fe2000bf01270 */
[----:B------:R-:W-:Y:S01]  /*1680*/  IMAD R4, R7, -0x40, R4 ;  /* 0xffffffc007047824 */ /* 0x000fe200078e0204 */
[----:B------:R-:W-:Y:S01]  /*1690*/  ULDC UR4, c[0x0][0x284] ;  /* 0x0000a10000047ab9 */ /* 0x000fe20000000800 */
[----:B---3--:R-:W-:Y:S01]  /*16a0*/  SHF.L.U32 R3, R3, R92, RZ ;  /* 0x0000005c03037219 */ /* 0x008fe200000006ff */
[----:B------:R-:W-:Y:S01]  /*16b0*/  USEL UR44, UR43, 0x1, UP0 ;  /* 0x000000012b2c7887 */ /* 0x000fe20008000000 */
[----:B------:R-:W-:Y:S01]  /*16c0*/  LOP3.LUT R88, R88, R0, RZ, 0xfc, !PT ;  /* 0x0000000058587212 */ /* 0x000fe200078efcff */
[----:B------:R-:W-:Y:S01]  /*16d0*/  IMAD.SHL.U32 R95, R95, 0x2, RZ ;  /* 0x000000025f5f7824 */ /* 0x000fe200078e00ff */
[----:B------:R-:W-:Y:S01]  /*16e0*/  SHF.L.U32 R92, R5, R92, RZ ;  /* 0x0000005c055c7219 */ /* 0x000fe200000006ff */
[----:B------:R-:W-:Y:S01]  /*16f0*/  VIADD R98, R4, UR4 ;  /* 0x0000000404627c36 */ /* 0x000fe20008000000 */
[----:B------:R-:W-:Y:S01]  /*1700*/  LOP3.LUT R102, R18, 0x1, RZ, 0xfc, !PT ;  /* 0x0000000112667812 */ /* 0x000fe200078efcff */
[----:B------:R-:W-:Y:S01]  /*1710*/  IMAD.MOV.U32 R89, RZ, RZ, RZ ;  /* 0x000000ffff597224 */ /* 0x000fe200078e00ff */
[C---:B0-----:R-:W-:Y:S01]  /*1720*/  SHF.L.U64.HI R93, R8.reuse, 0x3, R9 ;  /* 0x00000003085d7819 */ /* 0x041fe20000010209 */
[----:B------:R-:W-:Y:S01]  /*1730*/  IMAD.SHL.U32 R94, R8, 0x8, RZ ;  /* 0x00000008085e7824 */ /* 0x000fe200078e00ff */
[----:B------:R-:W-:Y:S01]  /*1740*/  SHF.R.U32.HI R96, RZ, 0x7, R96 ;  /* 0x00000007ff607819 */ /* 0x000fe20000011660 */
[----:B------:R-:W-:Y:S01]  /*1750*/  UIADD3 UR44, UR43, -UR44, URZ ;  /* 0x8000002c2b2c7290 */ /* 0x000fe2000fffe03f */
[----:B------:R-:W-:Y:S01]  /*1760*/  LOP3.LUT R97, RZ, R3, RZ, 0x33, !PT ;  /* 0x00000003ff617212 */ /* 0x000fe200078e33ff */
[----:B------:R-:W-:Y:S01]  /*1770*/  UMOV UR40, URZ ;  /* 0x0000003f00287c82 */ /* 0x000fe20008000000 */
[----:B------:R-:W-:-:S09]  /*1780*/  UMOV UR41, URZ ;  /* 0x0000003f00297c82 */ /* 0x000fd20008000000 */
.L_x_165:
[----:B0-----:R-:W0:Y:S01]  /*1790*/  SHFL.IDX PT, R0, R96, RZ, 0x1f ;  /* 0x00001fff60007589 */ /* 0x001e2200000e0000 */
[----:B-1----:R-:W1:Y:S01]  /*17a0*/  S2UR UR7, SR_CgaCtaId ;  /* 0x00000000000779c3 */ /* 0x002e620000008800 */
[----:B------:R-:W-:Y:S01]  /*17b0*/  UMOV UR6, 0x400 ;  /* 0x0000040000067882 */ /* 0x000fe20000000000 */
[----:B0-----:R-:W-:Y:S01]  /*17c0*/  R2UR UR4, R0 ;  /* 0x00000000000472ca */ /* 0x001fe200000e0000 */
[----:B-1----:R-:W-:-:S12]  /*17d0*/  ULEA UR46, UR7, UR6, 0x18 ;  /* 0x00000006072e7291 */ /* 0x002fd8000f8ec03f */
[----:B------:R-:W-:-:S04]  /*17e0*/  ULEA.HI UR5, UR4, UR4, URZ, 0x1 ;  /* 0x0000000404057291 */ /* 0x000fc8000f8f083f */
[----:B------:R-:W-:-:S04]  /*17f0*/  ULOP3.LUT UR5, UR5, 0x1ffffe, URZ, 0xc0, !UPT ;  /* 0x001ffffe05057892 */ /* 0x000fc8000f8ec03f */
[----:B------:R-:W-:-:S03]  /*1800*/  UIADD3 UR5, UR4, -UR5, URZ ;  /* 0x8000000504057290 */ /* 0x000fc6000fffe03f */
[----:B------:R-:W-:Y:S01]  /*1810*/  ULDC UR4, c[0x0][0x28c] ;  /* 0x0000a30000047ab9 */ /* 0x000fe20000000800 */
[----:B------:R-:W-:Y:S01]  /*1820*/  ULEA UR5, UR5, UR46, 0xb ;  /* 0x0000002e05057291 */ /* 0x000fe2000f8e583f */
[----:B------:R-:W-:-:S03]  /*1830*/  ISETP.LT.AND P0, PT, RZ, UR4, PT ;  /* 0x00000004ff007c0c */ /* 0x000fc6000bf01270 */
[----:B------:R-:W-:-:S04]  /*1840*/  UIADD3 UR5, UR5, 0x280, URZ ;  /* 0x0000028005057890 */ /* 0x000fc8000fffe03f */
[----:B------:R-:W-:-:S04]  /*1850*/  USHF.R.U32.HI UR5, URZ, 0x4, UR5 ;  /* 0x000000043f057899 */ /* 0x000fc80008011605 */
[----:B------:R-:W-:-:S04]  /*1860*/  ULOP3.LUT UR5, UR5, 0x3fff, URZ, 0xc0, !UPT ;  /* 0x00003fff05057892 */ /* 0x000fc8000f8ec03f */
[----:B------:R-:W-:Y:S01]  /*1870*/  ULOP3.LUT UR45, UR5, 0x10000, URZ, 0xfc, !UPT ;  /* 0x00010000052d7892 */ /* 0x000fe2000f8efc3f */
[----:B--2345:R-:W-:Y:S11]  /*1880*/  @P0 BRA `(.L_x_18) ;  /* 0x0000000000400947 */ /* 0x03cff60003800000 */
[----:B------:R-:W-:Y:S01]  /*1890*/  MOV R0, 0x0 ;  /* 0x0000000000007802 */ /* 0x000fe20000000f00 */
[----:B------:R-:W-:Y:S01]  /*18a0*/  ULDC.64 UR4, c[0x4][0x68] ;  /* 0x01001a0000047ab9 */ /* 0x000fe20000000a00 */
[----:B------:R-:W-:Y:S01]  /*18b0*/  ULDC.64 UR6, c[0x4][0x8] ;  /* 0x0100020000067ab9 */ /* 0x000fe20000000a00 */
[----:B------:R-:W-:Y:S01]  /*18c0*/  IMAD.U32 R4, RZ, RZ, UR4 ;  /* 0x00000004ff047e24 */ /* 0x000fe2000f8e00ff */
[----:B------:R0:W1:Y:S01]  /*18d0*/  LDC.64 R14, c[0x4][R0] ;  /* 0x01000000000e7b82 */ /* 0x0000620000000a00 */
[----:B------:R-:W-:Y:S01]  /*18e0*/  IMAD.U32 R5, RZ, RZ, UR5 ;  /* 0x00000005ff057e24 */ /* 0x000fe2000f8e00ff */
[----:B------:R-:W-:Y:S01]  /*18f0*/  ULDC.64 UR4, c[0x4][0x70] ;  /* 0x01001c0000047ab9 */ /* 0x000fe20000000a00 */
[----:B------:R-:W-:Y:S02]  /*1900*/  IMAD.U32 R10, RZ, RZ, UR6 ;  /* 0x00000006ff0a7e24 */ /* 0x000fe4000f8e00ff */
[----:B------:R-:W-:Y:S02]  /*1910*/  IMAD.U32 R6, RZ, RZ, UR4 ;  /* 0x00000004ff067e24 */ /* 0x000fe4000f8e00ff */
[----:B------:R-:W-:-:S02]  /*1920*/  IMAD.U32 R7, RZ, RZ, UR5 ;  /* 0x00000005ff077e24 */ /* 0x000fc4000f8e00ff */
[----:B------:R-:W-:Y:S02]  /*1930*/  IMAD.U32 R11, RZ, RZ, UR7 ;  /* 0x00000007ff0b7e24 */ /* 0x000fe4000f8e00ff */
[----:B------:R-:W-:Y:S02]  /*1940*/  IMAD.MOV.U32 R8, RZ, RZ, 0x1e1 ;  /* 0x000001e1ff087424 */ /* 0x000fe400078e00ff */
[----:B------:R-:W-:Y:S02]  /*1950*/  IMAD.MOV.U32 R12, RZ, RZ, 0x1 ;  /* 0x00000001ff0c7424 */ /* 0x000fe400078e00ff */
[----:B0-----:R-:W-:-:S07]  /*1960*/  IMAD.MOV.U32 R13, RZ, RZ, RZ ;  /* 0x000000ffff0d7224 */ /* 0x001fce00078e00ff */
[----:B------:R-:W-:-:S07]  /*1970*/  LEPC R20, `(.L_x_18) ;  /* 0x000000001014794e */ /* 0x000fce0000000000 */
[----:B-1---5:R-:W-:Y:S05]  /*1980*/  CALL.ABS.NOINC R14 ;  /* 0x000000000e007343 */ /* 0x022fea0003c00000 */
.L_x_18:
[----:B------:R-:W-:-:S13]  /*1990*/  ISETP.NE.AND P0, PT, R102, 0x3, PT ;  /* 0x000000036600780c */ /* 0x000fda0003f05270 */
[----:B------:R-:W-:Y:S05]  /*19a0*/  @!P0 BRA `(.L_x_19) ;  /* 0x0000000000048947 */ /* 0x000fea0003800000 */
[----:B------:R-:W-:Y:S01]  /*19b0*/  BPT.TRAP 0x1 ;  /* 0x000000040000795c */ /* 0x000fe20000300000 */
.L_x_19:
[----:B------:R-:W-:Y:S02]  /*19c0*/  IMAD.U32 R3, RZ, RZ, UR41 ;  /* 0x00000029ff037e24 */ /* 0x000fe4000f8e00ff */
[----:B------:R-:W-:-:S03]  /*19d0*/  IMAD.U32 R0, RZ, RZ, UR40 ;  /* 0x00000028ff007e24 */ /* 0x000fc6000f8e00ff */
[----:B------:R-:W-:Y:S02]  /*19e0*/  LEA R3, R3, UR46, 0x3 ;  /* 0x0000002e03037c11 */ /* 0x000fe4000f8e18ff */
[----:B------:R-:W-:-:S04]  /*19f0*/  SHF.L.U32 R0, R0, 0x1f, RZ ;  /* 0x0000001f00007819 */ /* 0x000fc800000006ff */
[----:B------:R0:W1:Y:S01]  /*1a00*/  SYNCS.PHASECHK.TRANS64.TRYWAIT P1, [R3+URZ], R0 ;  /* 0x00000000030075a7 */ /* 0x000062000802017f */
[----:B------:R-:W-:Y:S05]  /*1a10*/  @!P0 BRA `(.L_x_20) ;  /* 0x0000000000048947 */ /* 0x000fea0003800000 */
[----:B------:R-:W-:Y:S01]  /*1a20*/  BPT.TRAP 0x1 ;  /* 0x000000040000795c */ /* 0x000fe20000300000 */
.L_x_20:
[----:B------:R-:W-:-:S05]  /*1a30*/  IMAD.U32 R4, RZ, RZ, UR44 ;  /* 0x0000002cff047e24 */ /* 0x000fca000f8e00ff */
[----:B------:R-:W-:Y:S01]  /*1a40*/  ISETP.GE.AND P2, PT, R4, 0x1, PT ;  /* 0x000000010400780c */ /* 0x000fe20003f46270 */
[----:B-1----:R-:W-:-:S12]  /*1a50*/  @P1 BRA `(.L_x_21) ;  /* 0x0000000000081947 */ /* 0x002fd80003800000 */
[----:B------:R-:W1:Y:S02]  /*1a60*/  SYNCS.PHASECHK.TRANS64.TRYWAIT P1, [R3+URZ], R0 ;  /* 0x00000000030075a7 */ /* 0x000e64000802017f */
[----:B-1----:R-:W-:Y:S05]  /*1a70*/  @!P1 BRA `(.L_x_22) ;  /* 0x0000007000249947 */ /* 0x002fea0003800000 */
.L_x_21:
[----:B------:R-:W-:Y:S05]  /*1a80*/  WARPSYNC.ALL ;  /* 0x0000000000007948 */ /* 0x000fea0003800000 */
[----:B------:R-:W-:Y:S01]  /*1a90*/  UIADD3 UR4, UR46, 0x1c280, URZ ;  /* 0x0001c2802e047890 */ /* 0x000fe2000fffe03f */
[----:B------:R-:W-:Y:S01]  /*1aa0*/  WARPGROUP.ARRIVE ;  /* 0x00000000000079c5 */ /* 0x000fe20000000000 */
[----:B------:R-:W-:Y:S01]  /*1ab0*/  UMOV UR5, 0xc0000010 ;  /* 0xc000001000057882 */ /* 0x000fe20000000000 */
[----:B------:R-:W-:Y:S01]  /*1ac0*/  UMOV UR7, 0xc0000010 ;  /* 0xc000001000077882 */ /* 0x000fe20000000000 */
[----:B------:R-:W-:-:S04]  /*1ad0*/  USHF.R.U32.HI UR4, URZ, 0x4, UR4 ;  /* 0x000000043f047899 */ /* 0x000fc80008011604 */
[----:B------:R-:W-:-:S04]  /*1ae0*/  ULOP3.LUT UR4, UR4, 0x3fff, URZ, 0xc0, !UPT ;  /* 0x00003fff04047892 */ /* 0x000fc8000f8ec03f */
[----:B------:R-:W-:Y:S02]  /*1af0*/  ULOP3.LUT UR9, UR4, 0x10000, URZ, 0xfc, !UPT ;  /* 0x0001000004097892 */ /* 0x000fe4000f8efc3f */
[----:B------:R-:W-:Y:S02]  /*1b00*/  ULEA UR4, UR41, UR45, 0x8 ;  /* 0x0000002d29047291 */ /* 0x000fe4000f8e403f */
[----:B------:R-:W-:-:S09]  /*1b10*/  ULEA UR6, UR41, UR9, 0x8 ;  /* 0x0000000929067291 */ /* 0x000fd2000f8e403f */
[----:B------:R-:W-:Y:S03]  /*1b20*/  HGMMA.64x128x16.F32.BF16 R24, gdesc[UR4], RZ, !UPT, gsb0 ;  /* 0x01e00000041879f0 */ /* 0x000fe6000c0018ff */
[----:B------:R-:W-:Y:S02]  /*1b30*/  WARPGROUP.DEPBAR.LE gsb0, 0x0 ;  /* 0x00008000000079c5 */ /* 0x000fe40000010000 */
[----:B------:R-:W-:Y:S05]  /*1b40*/  @!P2 BRA `(.L_x_23) ;  /* 0x0000000000c4a947 */ /* 0x000fea0003800000 */
[----:B------:R-:W-:Y:S01]  /*1b50*/  UIADD3 UR4, UR41, 0x1, URZ ;  /* 0x0000000129047890 */ /* 0x000fe2000fffe03f */
[----:B01----:R-:W-:Y:S02]  /*1b60*/  IMAD.U32 R0, RZ, RZ, UR44 ;  /* 0x0000002cff007e24 */ /* 0x003fe4000f8e00ff */
[----:B------:R-:W-:Y:S01]  /*1b70*/  IMAD.U32 R3, RZ, RZ, UR41 ;  /* 0x00000029ff037e24 */ /* 0x000fe2000f8e00ff */
[----:B------:R-:W-:-:S04]  /*1b80*/  UISETP.NE.AND UP0, UPT, UR4, 0x1c, UPT ;  /* 0x0000001c0400788c */ /* 0x000fc8000bf05270 */
[----:B------:R-:W-:Y:S02]  /*1b90*/  USEL UR5, URZ, 0x1, UP0 ;  /* 0x000000013f057887 */ /* 0x000fe40008000000 */
[----:B------:R-:W-:Y:S02]  /*1ba0*/  USEL UR8, UR4, URZ, UP0 ;  /* 0x0000003f04087287 */ /* 0x000fe40008000000 */
[----:B------:R-:W-:-:S06]  /*1bb0*/  ULOP3.LUT UR5, UR40, UR5, URZ, 0x3c, !UPT ;  /* 0x0000000528057292 */ /* 0x000fcc000f8e3c3f */
[----:B------:R-:W-:-:S07]  /*1bc0*/  IMAD.U32 R6, RZ, RZ, UR5 ;  /* 0x00000005ff067e24 */ /* 0x000fce000f8e00ff */
.L_x_30:
[----:B------:R-:W-:Y:S05]  /*1bd0*/  @!P0 BRA `(.L_x_24) ;  /* 0x0000000000048947 */ /* 0x000fea0003800000 */
[----:B------:R-:W-:Y:S01]  /*1be0*/  BPT.TRAP 0x1 ;  /* 0x000000040000795c */ /* 0x000fe20000300000 */
.L_x_24:
[----:B------:R-:W0:Y:S01]  /*1bf0*/  S2UR UR5, SR_CgaCtaId ;  /* 0x00000000000579c3 */ /* 0x000e220000008800 */
[----:B------:R-:W-:Y:S01]  /*1c00*/  UMOV UR4, 0x400 ;  /* 0x0000040000047882 */ /* 0x000fe20000000000 */
[----:B------:R-:W-:Y:S01]  /*1c10*/  SHF.L.U32 R4, R6, 0x1f, RZ ;  /* 0x0000001f06047819 */ /* 0x000fe200000006ff */
[----:B0-----:R-:W-:-:S04]  /*1c20*/  ULEA UR10, UR5, UR4, 0x18 ;  /* 0x00000004050a7291 */ /* 0x001fc8000f8ec03f */
[----:B------:R-:W-:-:S09]  /*1c30*/  ULEA UR4, UR8, UR10, 0x3 ;  /* 0x0000000a08047291 */ /* 0x000fd2000f8e183f */
[----:B------:R0:W1:Y:S01]  /*1c40*/  SYNCS.PHASECHK.TRANS64.TRYWAIT P1, [UR4], R4 ;  /* 0x00000004ff0075a7 */ /* 0x0000620008020144 */
[----:B------:R-:W-:Y:S05]  /*1c50*/  @!P0 BRA `(.L_x_25) ;  /* 0x0000000000048947 */ /* 0x000fea0003800000 */
[----:B------:R-:W-:Y:S01]  /*1c60*/  BPT.TRAP 0x1 ;  /* 0x000000040000795c */ /* 0x000fe20000300000 */
.L_x_25:
[----:B-1----:R-:W-:Y:S05]  /*1c70*/  @P1 BRA `(.L_x_26) ;  /* 0x0000000000081947 */ /* 0x002fea0003800000 */
[----:B------:R-:W1:Y:S02]  /*1c80*/  SYNCS.PHASECHK.TRANS64.TRYWAIT P1, [UR4], R4 ;  /* 0x00000004ff0075a7 */ /* 0x000e640008020144 */
[----:B-1----:R-:W-:Y:S05]  /*1c90*/  @!P1 BRA `(.L_x_27) ;  /* 0x0000006c00b09947 */ /* 0x002fea0003800000 */
.L_x_26:
[----:B------:R-:W-:Y:S01]  /*1ca0*/  ULEA UR4, UR8, UR45, 0x8 ;  /* 0x0000002d08047291 */ /* 0x000fe2000f8e403f */
[----:B------:R-:W-:Y:S01]  /*1cb0*/  WARPGROUP.ARRIVE ;  /* 0x00000000000079c5 */ /* 0x000fe20000000000 */
[----:B------:R-:W-:Y:S01]  /*1cc0*/  ULEA UR6, UR8, UR9, 0x8 ;  /* 0x0000000908067291 */ /* 0x000fe2000f8e403f */
[----:B------:R-:W-:Y:S01]  /*1cd0*/  UMOV UR5, 0xc0000010 ;  /* 0xc000001000057882 */ /* 0x000fe20000000000 */
[----:B------:R-:W-:-:S07]  /*1ce0*/  UMOV UR7, 0xc0000010 ;  /* 0xc000001000077882 */ /* 0x000fce0000000000 */
[----:B------:R-:W-:Y:S03]  /*1cf0*/  HGMMA.64x128x16.F32.BF16 R24, gdesc[UR4], R24, gsb0 ;  /* 0x01e00000041879f0 */ /* 0x000fe60008001818 */
[----:B------:R-:W-:Y:S02]  /*1d00*/  WARPGROUP.DEPBAR.LE gsb0, 0x0 ;  /* 0x00008000000079c5 */ /* 0x000fe40000010000 */
[----:B------:R-:W-:Y:S05]  /*1d10*/  @!P0 BRA `(.L_x_28) ;  /* 0x0000000000048947 */ /* 0x000fea0003800000 */
[----:B------:R-:W-:Y:S01]  /*1d20*/  BPT.TRAP 0x1 ;  /* 0x000000040000795c */ /* 0x000fe20000300000 */
.L_x_28:
[----:B------:R-:W-:-:S13]  /*1d30*/  ISETP.NE.AND P1, PT, R22, RZ, PT ;  /* 0x000000ff1600720c */ /* 0x000fda0003f25270 */
[----:B01----:R-:W-:-:S05]  /*1d40*/  @P1 LEA R4, R3, UR10, 0x3 ;  /* 0x0000000a03041c11 */ /* 0x003fca000f8e18ff */
[----:B------:R-:W-:-:S05]  /*1d50*/  @P1 VIADD R4, R4, 0xe0 ;  /* 0x000000e004041836 */ /* 0x000fca0000000000 */
[----:B------:R-:W-:-:S04]  /*1d60*/  @P1 PRMT R4, R19, 0x654, R4 ;  /* 0x0000065413041816 */ /* 0x000fc80000000004 */
[----:B------:R0:W-:Y:S01]  /*1d70*/  @P1 SYNCS.ARRIVE.TRANS64.RED.A1T0 RZ, [R4+URZ], RZ ;  /* 0x000000ff04ff19a7 */ /* 0x0001e2000810043f */
[----:B------:R-:W-:-:S13]  /*1d80*/  ISETP.GT.U32.AND P1, PT, R18, 0x1, PT ;  /* 0x000000011200780c */ /* 0x000fda0003f24070 */
[----:B0-----:R-:W-:Y:S05]  /*1d90*/  @P1 BRA `(.L_x_29) ;  /* 0x0000000000041947 */ /* 0x001fea0003800000 */
[----:B------:R-:W-:Y:S01]  /*1da0*/  BPT.TRAP 0x1 ;  /* 0x000000040000795c */ /* 0x000fe20000300000 */
.L_x_29:
[----:B------:R-:W-:Y:S01]  /*1db0*/  UIADD3 UR8, UR8, 0x1, URZ ;  /* 0x0000000108087890 */ /* 0x000fe2000fffe03f */
[C---:B------:R-:W-:Y:S01]  /*1dc0*/  ISETP.GT.AND P2, PT, R0.reuse, 0x1, PT ;  /* 0x000000010000780c */ /* 0x040fe20003f44270 */
[----:B------:R-:W-:Y:S02]  /*1dd0*/  VIADD R3, R3, 0x1 ;  /* 0x0000000103037836 */ /* 0x000fe40000000000 */
[----:B------:R-:W-:Y:S01]  /*1de0*/  UISETP.NE.AND UP0, UPT, UR8, 0x1c, UPT ;  /* 0x0000001c0800788c */ /* 0x000fe2000bf05270 */
[----:B------:R-:W-:Y:S02]  /*1df0*/  VIADD R0, R0, 0xffffffff ;  /* 0xffffffff00007836 */ /* 0x000fe40000000000 */
[C---:B------:R-:W-:Y:S01]  /*1e00*/  ISETP.NE.AND P1, PT, R3.reuse, 0x1c, PT ;  /* 0x0000001c0300780c */ /* 0x040fe20003f25270 */
[----:B------:R-:W-:Y:S02]  /*1e10*/  USEL UR4, URZ, 0x1, UP0 ;  /* 0x000000013f047887 */ /* 0x000fe40008000000 */
[----:B------:R-:W-:Y:S01]  /*1e20*/  USEL UR8, UR8, URZ, UP0 ;  /* 0x0000003f08087287 */ /* 0x000fe20008000000 */
[----:B------:R-:W-:-:S03]  /*1e30*/  SEL R3, R3, RZ, P1 ;  /* 0x000000ff03037207 */ /* 0x000fc60000800000 */
[----:B------:R-:W-:Y:S01]  /*1e40*/  LOP3.LUT R6, R6, UR4, RZ, 0x3c, !PT ;  /* 0x0000000406067c12 */ /* 0x000fe2000f8e3cff */
[----:B------:R-:W-:Y:S07]  /*1e50*/  @P2 BRA `(.L_x_30) ;  /* 0xfffffffc005c2947 */ /* 0x000fee000383ffff */
.L_x_23:
[----:B01----:R-:W0:Y:S02]  /*1e60*/  LDC R0, c[0x0][0x28c] ;  /* 0x0000a300ff007b82 */ /* 0x003e240000000800 */
[----:B0-----:R-:W-:-:S13]  /*1e70*/  ISETP.GE.AND P1, PT, R0, 0x1, PT ;  /* 0x000000010000780c */ /* 0x001fda0003f26270 */
[----:B------:R-:W-:Y:S05]  /*1e80*/  @!P1 BRA `(.L_x_31) ;  /* 0x0000000000549947 */ /* 0x000fea0003800000 */
[----:B------:R-:W-:Y:S05]  /*1e90*/  @!P0 BRA `(.L_x_32) ;  /* 0x0000000000048947 */ /* 0x000fea0003800000 */
[----:B------:R-:W-:Y:S01]  /*1ea0*/  BPT.TRAP 0x1 ;  /* 0x000000040000795c */ /* 0x000fe20000300000 */
.L_x_32:
[----:B------:R-:W-:Y:S01]  /*1eb0*/  ISETP.NE.AND P0, PT, R22, RZ, PT ;  /* 0x000000ff1600720c */ /* 0x000fe20003f05270 */
[----:B------:R-:W-:Y:S01]  /*1ec0*/  BSSY B0, `(.L_x_33) ;  /* 0x000000f000007945 */ /* 0x000fe20003800000 */
[----:B------:R-:W-:-:S11]  /*1ed0*/  ISETP.GT.U32.AND P1, PT, R18, 0x1, PT ;  /* 0x000000011200780c */ /* 0x000fd60003f24070 */
[----:B------:R-:W-:Y:S05]  /*1ee0*/  @!P0 BRA `(.L_x_34) ;  /* 0x0000000000308947 */ /* 0x000fea0003800000 */
[----:B------:R-:W0:Y:S01]  /*1ef0*/  S2UR UR7, SR_CgaCtaId ;  /* 0x00000000000779c3 */ /* 0x000e220000008800 */
[----:B------:R-:W-:-:S04]  /*1f00*/  UIADD3 UR6, UR44, UR41, URZ ;  /* 0x000000292c067290 */ /* 0x000fc8000fffe03f */
[----:B------:R-:W-:-:S04]  /*1f10*/  USHF.R.U32.HI UR4, URZ, 0x2, UR6 ;  /* 0x000000023f047899 */ /* 0x000fc80008011606 */
[----:B------:R-:W-:-:S07]  /*1f20*/  UIMAD.WIDE.U32 UR4, UR4, 0x24924925, URZ ;  /* 0x24924925040478a5 */ /* 0x000fce000f8e003f */
[----:B------:R-:W-:Y:S02]  /*1f30*/  UMOV UR4, 0x400 ;  /* 0x0000040000047882 */ /* 0x000fe40000000000 */
[----:B0-----:R-:W-:Y:S02]  /*1f40*/  ULEA UR7, UR7, UR4, 0x18 ;  /* 0x0000000407077291 */ /* 0x001fe4000f8ec03f */
[----:B------:R-:W-:-:S04]  /*1f50*/  UIMAD UR4, UR5, -0x1c, UR6 ;  /* 0xffffffe4050478a4 */ /* 0x000fc8000f8e0206 */
[----:B------:R-:W-:-:S04]  /*1f60*/  ULEA UR4, UR4, UR7, 0x3 ;  /* 0x0000000704047291 */ /* 0x000fc8000f8e183f */
[----:B------:R-:W-:-:S06]  /*1f70*/  UIADD3 UR4, UR4, 0xe0, URZ ;  /* 0x000000e004047890 */ /* 0x000fcc000fffe03f */
[----:B------:R-:W-:-:S05]  /*1f80*/  IMAD.U32 R0, RZ, RZ, UR4 ;  /* 0x00000004ff007e24 */ /* 0x000fca000f8e00ff */
[----:B------:R-:W-:-:S04]  /*1f90*/  PRMT R0, R19, 0x654, R0 ;  /* 0x0000065413007816 */ /* 0x000fc80000000000 */
[----:B------:R0:W-:Y:S03]  /*1fa0*/  SYNCS.ARRIVE.TRANS64.RED.A1T0 RZ, [R0+URZ], RZ ;  /* 0x000000ff00ff79a7 */ /* 0x0001e6000810043f */
.L_x_34:
[----:B------:R-:W-:Y:S05]  /*1fb0*/  BSYNC B0 ;  /* 0x0000000000007941 */ /* 0x000fea0003800000 */
.L_x_33:
[----:B------:R-:W-:Y:S05]  /*1fc0*/  @P1 BRA `(.L_x_31) ;  /* 0x0000000000041947 */ /* 0x000fea0003800000 */
[----:B------:R-:W-:Y:S01]  /*1fd0*/  BPT.TRAP 0x1 ;  /* 0x000000040000795c */ /* 0x000fe20000300000 */
.L_x_31:
[----:B------:R-:W-:Y:S01]  /*1fe0*/  IMAD.SHL.U32 R6, R100, 0x80, RZ ;  /* 0x0000008064067824 */ /* 0x000fe200078e00ff */
[----:B------:R-:W-:Y:S01]  /*1ff0*/  UIADD3 UR41, UR43, UR41, URZ ;  /* 0x000000292b297290 */ /* 0x000fe2000fffe03f */
[----:B------:R-:W-:Y:S01]  /*2000*/  SHF.R.S32.HI R13, RZ, 0x1f, R99 ;  /* 0x0000001fff0d7819 */ /* 0x000fe20000011463 */
[----:B------:R-:W-:Y:S01]  /*2010*/  ULDC UR7, c[0x0][0x288] ;  /* 0x0000a20000077ab9 */ /* 0x000fe20000000800 */
[----:B------:R-:W-:Y:S01]  /*2020*/  IMAD.SHL.U32 R3, R101, 0x80, RZ ;  /* 0x0000008065037824 */ /* 0x000fe200078e00ff */
[C---:B------:R-:W-:Y:S01]  /*2030*/  LOP3.LUT R8, R6.reuse, 0x6, R95, 0xf8, !PT ;  /* 0x0000000606087812 */ /* 0x040fe200078ef85f */
[----:B------:R-:W-:Y:S01]  /*2040*/  UISETP.GT.U32.AND UP0, UPT, UR41, 0x1b, UPT ;  /* 0x0000001b2900788c */ /* 0x000fe2000bf04070 */
[----:B------:R-:W-:Y:S01]  /*2050*/  ISETP.GE.AND P0, PT, R6, UR7, PT ;  /* 0x0000000706007c0c */ /* 0x000fe2000bf06270 */
[----:B------:R-:W-:Y:S01]  /*2060*/  ULDC.64 UR4, c[0x0][0x5d0] ;  /* 0x0001740000047ab9 */ /* 0x000fe20000000a00 */
[--C-:B------:R-:W-:Y:S01]  /*2070*/  SHF.R.S32.HI R9, RZ, 0x1f, R8.reuse ;  /* 0x0000001fff097819 */ /* 0x100fe20000011408 */
[----:B------:R-:W-:Y:S01]  /*2080*/  ULDC UR10, c[0x0][0x284] ;  /* 0x0000a100000a7ab9 */ /* 0x000fe20000000800 */
[----:B0-----:R-:W-:Y:S01]  /*2090*/  IMAD R0, R13, UR4, RZ ;  /* 0x000000040d007c24 */ /* 0x001fe2000f8e02ff */
[----:B------:R-:W-:Y:S01]  /*20a0*/  UISETP.LT.U32.AND UP0, UPT, UR43, 0x1c, UP0 ;  /* 0x0000001c2b00788c */ /* 0x000fe20008701070 */
[----:B------:R-:W-:Y:S01]  /*20b0*/  ISETP.GE.OR P0, PT, R3, UR10, P0 ;  /* 0x0000000a03007c0c */ /* 0x000fe20008706670 */
[----:B------:R-:W-:Y:S01]  /*20c0*/  UISETP.GE.U32.AND UP1, UPT, UR43, 0x1c, UPT ;  /* 0x0000001c2b00788c */ /* 0x000fe2000bf26070 */
[----:B------:R-:W-:Y:S01]  /*20d0*/  IMAD.WIDE.U32 R4, R99, UR4, R8 ;  /* 0x0000000463047c25 */ /* 0x000fe2000f8e0008 */
[----:B------:R-:W-:-:S02]  /*20e0*/  USHF.R.U32.HI UR4, URZ, 0x2, UR41 ;  /* 0x000000023f047899 */ /* 0x000fc40008011629 */
[----:B------:R-:W-:Y:S01]  /*20f0*/  USEL UR6, URZ, 0x1, !UP0 ;  /* 0x000000013f067887 */ /* 0x000fe2000c000000 */
[----:B------:R-:W-:Y:S01]  /*2100*/  IMAD R7, R99, UR5, R0 ;  /* 0x0000000563077c24 */ /* 0x000fe2000f8e0200 */
[----:B------:R-:W-:Y:S01]  /*2110*/  ULDC.64 UR8, c[0x0][0x5c8] ;  /* 0x0001720000087ab9 */ /* 0x000fe20000000a00 */
[----:B------:R-:W-:Y:S01]  /*2120*/  IMAD.WIDE R100, R101, 0x80, R88 ;  /* 0x0000008065647825 */ /* 0x000fe200078e0258 */
[----:B------:R-:W-:Y:S02]  /*2130*/  UIMAD.WIDE.U32 UR4, UR4, 0x24924925, URZ ;  /* 0x24924925040478a5 */ /* 0x000fe4000f8e003f */
[----:B------:R-:W-:Y:S01]  /*2140*/  ULOP3.LUT UR40, UR40, UR6, URZ, 0x3c, !UPT ;  /* 0x0000000628287292 */ /* 0x000fe2000f8e3c3f */
[----:B------:R-:W-:Y:S01]  /*2150*/  IMAD R11, R101, UR8, RZ ;  /* 0x00000008650b7c24 */ /* 0x000fe2000f8e02ff */
[----:B------:R-:W-:Y:S01]  /*2160*/  UIMAD UR41, UR5, -0x1c, UR41 ;  /* 0xffffffe4052978a4 */ /* 0x000fe2000f8e0229 */
[----:B------:R-:W-:Y:S01]  /*2170*/  IMAD.IADD R5, R5, 0x1, R7 ;  /* 0x0000000105057824 */ /* 0x000fe200078e0207 */
[----:B------:R-:W-:Y:S01]  /*2180*/  @UP1 ULOP3.LUT UR40, UR40, 0x1, UR5, 0x78, !UPT ;  /* 0x0000000128281892 */ /* 0x000fe2000f8e7805 */
[----:B------:R-:W-:-:S02]  /*2190*/  IMAD R11, R100, UR9, R11 ;  /* 0x00000009640b7c24 */ /* 0x000fc4000f8e020b */
[----:B------:R-:W-:-:S04]  /*21a0*/  IMAD.WIDE.U32 R104, R100, UR8, R4 ;  /* 0x0000000864687c25 */ /* 0x000fc8000f8e0004 */
[----:B------:R-:W-:Y:S01]  /*21b0*/  IMAD.MOV.U32 R0, RZ, RZ, -0x1 ;  /* 0xffffffffff007424 */ /* 0x000fe200078e00ff */
[----:B------:R-:W-:Y:S06]  /*21c0*/  @P0 BRA `(.L_x_35) ;  /* 0x00000040001c0947 */ /* 0x000fec0003800000 */
[----:B-----5:R-:W-:Y:S01]  /*21d0*/  FSETP.NEU.AND P0, PT, R90, RZ, PT ;  /* 0x000000ff5a00720b */ /* 0x020fe20003f0d000 */
[----:B------:R-:W-:Y:S01]  /*21e0*/  IMAD.IADD R4, R91, 0x1, -R6 ;  /* 0x000000015b047824 */ /* 0x000fe200078e0a06 */
[----:B------:R-:W-:Y:S01]  /*21f0*/  BSSY B0, `(.L_x_35) ;  /* 0x0000404000007945 */ /* 0x000fe20003800000 */
[----:B------:R-:W-:Y:S02]  /*2200*/  IMAD.IADD R3, R98, 0x1, -R3 ;  /* 0x0000000162037824 */ /* 0x000fe400078e0a03 */
[----:B------:R-:W-:Y:S01]  /*2210*/  IMAD.IADD R115, R105, 0x1, R11 ;  /* 0x0000000169737824 */ /* 0x000fe200078e020b */
[----:B------:R-:W-:-:S04]  /*2220*/  ISETP.GT.AND P2, PT, R4, RZ, PT ;  /* 0x000000ff0400720c */ /* 0x000fc80003f44270 */
[----:B------:R-:W-:-:S03]  /*2230*/  ISETP.GT.AND P1, PT, R3, RZ, P2 ;  /* 0x000000ff0300720c */ /* 0x000fc60001724270 */
[----:B------:R-:W-:Y:S10]  /*2240*/  @!P0 BRA `(.L_x_36) ;  /* 0x0000002c00288947 */ /* 0x000ff40003800000 */
[----:B------:R-:W0:Y:S01]  /*2250*/  LDC.64 R108, c[0x0][0x5b8] ;  /* 0x00016e00ff6c7b82 */ /* 0x000e220000000a00 */
[----:B------:R-:W-:-:S07]  /*2260*/  ULDC.64 UR4, c[0x0][0x5c0] ;  /* 0x0001700000047ab9 */ /* 0x000fce0000000a00 */
[----:B------:R-:W1:Y:S08]  /*2270*/  LDC.64 R110, c[0x0][0x5b0] ;  /* 0x00016c00ff6e7b82 */ /* 0x000e700000000a00 */
[----:B------:R-:W2:Y:S01]  /*2280*/  LDC.64 R112, c[0x0][0x5a8] ;  /* 0x00016a00ff707b82 */ /* 0x000ea20000000a00 */
[-C--:B0-----:R-:W-:Y:S02]  /*2290*/  IMAD R6, R13, R108.reuse, RZ ;  /* 0x0000006c0d067224 */ /* 0x081fe400078e02ff */
[----:B------:R-:W-:-:S04]  /*22a0*/  IMAD.WIDE.U32 R106, R99, R108, R8 ;  /* 0x0000006c636a7225 */ /* 0x000fc800078e0008 */
[----:B------:R-:W-:Y:S02]  /*22b0*/  IMAD R103, R99, R109, R6 ;  /* 0x0000006d63677224 */ /* 0x000fe400078e0206 */
[-C--:B-1----:R-:W-:Y:S02]  /*22c0*/  IMAD R5, R101, R110.reuse, RZ ;  /* 0x0000006e65057224 */ /* 0x082fe400078e02ff */
[----:B------:R-:W-:Y:S02]  /*22d0*/  IMAD.IADD R13, R107, 0x1, R103 ;  /* 0x000000016b0d7824 */ /* 0x000fe400078e0267 */
[----:B------:R-:W-:Y:S02]  /*22e0*/  IMAD.MOV.U32 R12, RZ, RZ, R106 ;  /* 0x000000ffff0c7224 */ /* 0x000fe400078e006a */
[C---:B------:R-:W-:Y:S02]  /*22f0*/  IMAD R105, R100.reuse, R111, R5 ;  /* 0x0000006f64697224 */ /* 0x040fe400078e0205 */
[----:B------:R-:W-:-:S04]  /*2300*/  IMAD.WIDE.U32 R6, R100, R110, R12 ;  /* 0x0000006e64067225 */ /* 0x000fc800078e000c */
[----:B------:R-:W-:Y:S01]  /*2310*/  IMAD.IADD R5, R7, 0x1, R105 ;  /* 0x0000000107057824 */ /* 0x000fe200078e0269 */
[----:B--2---:R-:W-:-:S04]  /*2320*/  LEA R14, P0, R6, R112, 0x1 ;  /* 0x00000070060e7211 */ /* 0x004fc800078008ff */
[----:B------:R-:W-:-:S05]  /*2330*/  LEA.HI.X R15, R6, R113, R5, 0x1, P0 ;  /* 0x00000071060f7211 */ /* 0x000fca00000f0c05 */
[----:B------:R0:W2:Y:S01]  /*2340*/  @P1 LDG.E.LTC128B.U16 R5, desc[UR38][R14.64] ;  /* 0x000000260e051981 */ /* 0x0000a2000c1e1520 */
[----:B------:R-:W-:Y:S01]  /*2350*/  LEA R10, P0, R104, UR4, 0x1 ;  /* 0x00000004680a7c11 */ /* 0x000fe2000f8008ff */
[----:B------:R-:W-:Y:S01]  /*2360*/  IMAD.WIDE.U32 R6, R100, R110, R8 ;  /* 0x0000006e64067225 */ /* 0x000fe200078e0008 */
[----:B------:R-:W-:Y:S03]  /*2370*/  BSSY B1, `(.L_x_37) ;  /* 0x0000012000017945 */ /* 0x000fe60003800000 */
[----:B------:R-:W-:Y:S02]  /*2380*/  IMAD.IADD R7, R105, 0x1, R7 ;  /* 0x0000000169077824 */ /* 0x000fe400078e0207 */
[----:B------:R-:W-:Y:S01]  /*2390*/  IMAD.WIDE.U32 R20, R99, R108, R6 ;  /* 0x0000006c63147225 */ /* 0x000fe200078e0006 */
[----:B0-----:R-:W-:-:S03]  /*23a0*/  SHF.L.U64.HI R15, R110, 0x3, R111 ;  /* 0x000000036e0f7819 */ /* 0x001fc6000001026f */
[----:B------:R-:W-:Y:S01]  /*23b0*/  IMAD.IADD R7, R103, 0x1, R21 ;  /* 0x0000000167077824 */ /* 0x000fe200078e0215 */
[----:B------:R-:W-:Y:S01]  /*23c0*/  LEA R6, P4, R20, R112, 0x1 ;  /* 0x0000007014067211 */ /* 0x000fe200078808ff */
[----:B------:R-:W-:-:S03]  /*23d0*/  IMAD.SHL.U32 R14, R110, 0x8, RZ ;  /* 0x000000086e0e7824 */ /* 0x000fc600078e00ff */
[----:B------:R-:W-:Y:S01]  /*23e0*/  LEA.HI.X R7, R20, R113, R7, 0x1, P4 ;  /* 0x0000007114077211 */ /* 0x000fe200020f0c07 */
[----:B--2---:R-:W-:-:S04]  /*23f0*/  IMAD.U32 R11, R5, 0x10000, RZ ;  /* 0x00010000050b7824 */ /* 0x004fc800078e00ff */
[----:B------:R-:W-:-:S04]  /*2400*/  FMUL R11, R11, R90 ;  /* 0x0000005a0b0b7220 */ /* 0x000fc80000400000 */
[----:B------:R-:W-:Y:S01]  /*2410*/  FFMA R24, R24, R23, R11 ;  /* 0x0000001718187223 */ /* 0x000fe2000000000b */
[----:B------:R-:W-:Y:S02]  /*2420*/  LEA.HI.X R11, R104, UR5, R115, 0x1, P0 ;  /* 0x00000005680b7c11 */ /* 0x000fe400080f0c73 */
[----:B------:R-:W-:Y:S02]  /*2430*/  ISETP.GT.AND P0, PT, R4, 0x1, PT ;  /* 0x000000010400780c */ /* 0x000fe40003f04270 */
[----:B------:R-:W-:Y:S02]  /*2440*/  F2FP.BF16.F32.PACK_AB R24, RZ, R24 ;  /* 0x00000018ff18723e */ /* 0x000fe400000010ff */
[----:B------:R-:W-:-:S03]  /*2450*/  ISETP.GT.AND P3, PT, R3, RZ, P0 ;  /* 0x000000ff0300720c */ /* 0x000fc60000764270 */
[----:B------:R0:W-:Y:S10]  /*2460*/  @P1 STG.E.U16 desc[UR38][R10.64], R24 ;  /* 0x000000180a001986 */ /* 0x0001f4000c101526 */
[----:B------:R-:W-:Y:S05]  /*2470*/  @!P3 BRA `(.L_x_38) ;  /* 0x000000000004b947 */ /* 0x000fea0003800000 */
[----:B------:R1:W5:Y:S02]  /*2480*/  LDG.E.LTC128B.U16 R5, desc[UR38][R6.64+0x2] ;  /* 0x0000022606057981 */ /* 0x000364000c1e1520 */
.L_x_38:
[----:B------:R-:W-:Y:S05]  /*2490*/  BSYNC B1 ;  /* 0x0000000000017941 */ /* 0x000fea0003800000 */
.L_x_37:
[----:B-----5:R-:W-:Y:S01]  /*24a0*/  IMAD.U32 R101, R5, 0x10000, RZ ;  /* 0x0001000005657824 */ /* 0x020fe200078e00ff */
[----:B------:R-:W-:Y:S01]  /*24b0*/  ISETP.GT.AND P2, PT, R3, 0x8, P2 ;  /* 0x000000080300780c */ /* 0x000fe20001744270 */
[----:B------:R-:W-:Y:S01]  /*24c0*/  IMAD.WIDE.U32 R20, R100, R110, R14 ;  /* 0x0000006e64147225 */ /* 0x000fe200078e000e */
[----:B0-----:R-:W-:-:S03]  /*24d0*/  PRMT R24, R5, 0x7610, R24 ;  /* 0x0000761005187816 */ /* 0x001fc60000000018 */
[----:B------:R-:W-:Y:S01]  /*24e0*/  FMUL R12, R101, R90 ;  /* 0x0000005a650c7220 */ /* 0x000fe20000400000 */
[----:B------:R-:W-:Y:S01]  /*24f0*/  IMAD.IADD R105, R105, 0x1, R21 ;  /* 0x0000000169697824 */ /* 0x000fe200078e0215 */
[----:B------:R-:W-:Y:S02]  /*2500*/  IADD3 R106, P1, R106, R20, RZ ;  /* 0x000000146a6a7210 */ /* 0x000fe40007f3e0ff */
[----:B------:R-:W-:-:S03]  /*2510*/  FFMA R12, R25, R23, R12 ;  /* 0x00000017190c7223 */ /* 0x000fc6000000000c */
[----:B------:R-:W-:Y:S02]  /*2520*/  IMAD.X R13, R105, 0x1, R13, P1 ;  /* 0x00000001690d7824 */ /* 0x000fe400008e060d */
[----:B------:R-:W-:Y:S02]  /*2530*/  F2FP.BF16.F32.PACK_AB R12, RZ, R12 ;  /* 0x0000000cff0c723e */ /* 0x000fe400000010ff */
[----:B------:R-:W-:Y:S02]  /*2540*/  LEA R14, P1, R106, R112, 0x1 ;  /* 0x000000706a0e7211 */ /* 0x000fe400078208ff */
[----:B------:R-:W-:Y:S02]  /*2550*/  PRMT R21, R12, 0x7610, R21 ;  /* 0x000076100c157816 */ /* 0x000fe40000000015 */
[----:B------:R-:W-:-:S03]  /*2560*/  LEA.HI.X R15, R106, R113, R13, 0x1, P1 ;  /* 0x000000716a0f7211 */ /* 0x000fc600008f0c0d */
[----:B------:R0:W-:Y:S04]  /*2570*/  @P3 STG.E.U16 desc[UR38][R10.64+0x2], R21 ;  /* 0x000002150a003986 */ /* 0x0001e8000c101526 */
[----:B------:R-:W2:Y:S01]  /*2580*/  @P2 LDG.E.LTC128B.U16 R24, desc[UR38][R14.64] ;  /* 0x000000260e182981 */ /* 0x000ea2000c1e1520 */
[----:B------:R-:W-:Y:S01]  /*2590*/  IADD3 R20, P1, R8, R20, RZ ;  /* 0x0000001408147210 */ /* 0x000fe20007f3e0ff */
[----:B------:R-:W-:Y:S01]  /*25a0*/  BSSY B1, `(.L_x_39) ;  /* 0x0000011000017945 */ /* 0x000fe20003800000 */
[C---:B------:R-:W-:Y:S02]  /*25b0*/  SHF.L.U64.HI R13, R94.reuse, 0x1, R93 ;  /* 0x000000015e0d7819 */ /* 0x040fe4000001025d */
[----:B------:R-:W-:Y:S01]  /*25c0*/  ISETP.GT.AND P0, PT, R3, 0x8, P0 ;  /* 0x000000080300780c */ /* 0x000fe20000704270 */
[----:B0-----:R-:W-:Y:S01]  /*25d0*/  IMAD.X R21, R9, 0x1, R105, P1 ;  /* 0x0000000109157824 */ /* 0x001fe200008e0669 */
[----:B------:R-:W-:Y:S01]  /*25e0*/  LEA R12, P1, R94, R10, 0x1 ;  /* 0x0000000a5e0c7211 */ /* 0x000fe200078208ff */
[----:B------:R-:W-:-:S04]  /*25f0*/  IMAD.WIDE.U32 R20, R99, R108, R20 ;  /* 0x0000006c63147225 */ /* 0x000fc800078e0014 */
[----:B------:R-:W-:Y:S01]  /*2600*/  IMAD.X R13, R13, 0x1, R11, P1 ;  /* 0x000000010d0d7824 */ /* 0x000fe200008e060b */
[----:B------:R-:W-:Y:S01]  /*2610*/  LEA R8, P3, R20, R112, 0x1 ;  /* 0x0000007014087211 */ /* 0x000fe200078608ff */
[----:B------:R-:W-:-:S05]  /*2620*/  IMAD.IADD R9, R103, 0x1, R21 ;  /* 0x0000000167097824 */ /* 0x000fca00078e0215 */
[----:B------:R-:W-:Y:S01]  /*2630*/  LEA.HI.X R9, R20, R113, R9, 0x1, P3 ;  /* 0x0000007114097211 */ /* 0x000fe200018f0c09 */
[----:B--2---:R-:W-:-:S04]  /*2640*/  IMAD.U32 R5, R24, 0x10000, RZ ;  /* 0x0001000018057824 */ /* 0x004fc800078e00ff */
[----:B------:R-:W-:-:S04]  /*2650*/  FMUL R5, R5, R90 ;  /* 0x0000005a05057220 */ /* 0x000fc80000400000 */
[----:B------:R-:W-:-:S05]  /*2660*/  FFMA R5, R26, R23, R5 ;  /* 0x000000171a057223 */ /* 0x000fca0000000005 */
[----:B------:R-:W-:-:S05]  /*2670*/  F2FP.BF16.F32.PACK_AB R5, RZ, R5 ;  /* 0x00000005ff05723e */ /* 0x000fca00000010ff */
[----:B------:R0:W-:Y:S01]  /*2680*/  @P2 STG.E.U16 desc[UR38][R12.64], R5 ;  /* 0x000000050c002986 */ /* 0x0001e2000c101526 */
[----:B------:R-:W-:Y:S05]  /*2690*/  @!P0 BRA `(.L_x_40) ;  /* 0x0000000000048947 */ /* 0x000fea0003800000 */
[----:B------:R2:W5:Y:S02]  /*26a0*/  LDG.E.LTC128B.U16 R24, desc[UR38][R8.64+0x2] ;  /* 0x0000022608187981 */ /* 0x000564000c1e1520 */
.L_x_40:
[----:B------:R-:W-:Y:S05]  /*26b0*/  BSYNC B1 ;  /* 0x0000000000017941 */ /* 0x000fea0003800000 */
.L_x_39:
[----:B0----5:R-:W-:Y:S01]  /*26c0*/  IMAD.U32 R5, R24, 0x10000, RZ ;  /* 0x0001000018057824 */ /* 0x021fe200078e00ff */
[----:B------:R-:W-:Y:S01]  /*26d0*/  ISETP.GT.AND P1, PT, R4, 0x8, PT ;  /* 0x000000080400780c */ /* 0x000fe20003f24270 */
[----:B------:R-:W-:Y:S02]  /*26e0*/  BSSY B1, `(.L_x_41) ;  /* 0x0000008000017945 */ /* 0x000fe40003800000 */
[----:B------:R-:W-:Y:S01]  /*26f0*/  FMUL R14, R5, R90 ;  /* 0x0000005a050e7220 */ /* 0x000fe20000400000 */
[----:B------:R-:W-:-:S03]  /*2700*/  ISETP.GT.AND P2, PT, R3, RZ, P1 ;  /* 0x000000ff0300720c */ /* 0x000fc60000f44270 */
[----:B------:R-:W-:-:S05]  /*2710*/  FFMA R14, R27, R23, R14 ;  /* 0x000000171b0e7223 */ /* 0x000fca000000000e */
[----:B------:R-:W-:-:S05]  /*2720*/  F2FP.BF16.F32.PACK_AB R14, RZ, R14 ;  /* 0x0000000eff0e723e */ /* 0x000fca00000010ff */
[----:B------:R0:W-:Y:S01]  /*2730*/  @P0 STG.E.U16 desc[UR38][R12.64+0x2], R14 ;  /* 0x0000020e0c000986 */ /* 0x0001e2000c101526 */
[----:B------:R-:W-:Y:S05]  /*2740*/  @!P2 BRA `(.L_x_42) ;  /* 0x000000000004a947 */ /* 0x000fea0003800000 */
[----:B------:R3:W5:Y:S02]  /*2750*/  LDG.E.LTC128B.U16 R24, desc[UR38][R6.64+0x10] ;  /* 0x0000102606187981 */ /* 0x000764000c1e1520 */
.L_x_42:
[----:B------:R-:W-:Y:S05]  /*2760*/  BSYNC B1 ;  /* 0x0000000000017941 */ /* 0x000fea0003800000 */
.L_x_41:
[----:B-----5:R-:W-:Y:S01]  /*2770*/  IMAD.U32 R5, R24, 0x10000, RZ ;  /* 0x0001000018057824 */ /* 0x020fe200078e00ff */
        /* <DEDUP_REMOVED lines=9> */
.L_x_44:
[----:B------:R-:W-:Y:S05]  /*2810*/  BSYNC B1 ;  /* 0x0000000000017941 */ /* 0x000fea0003800000 */
.L_x_43:
[----:B----45:R-:W-:Y:S01]  /*2820*/  IMAD.U32 R5, R24, 0x10000, RZ ;  /* 0x0001000018057824 */ /* 0x030fe200078e00ff */
[----:B------:R-:W-:Y:S01]  /*2830*/  ISETP.GT.AND P1, PT, R3, 0x8, P1 ;  /* 0x000000080300780c */ /* 0x000fe20000f24270 */
[----:B------:R-:W-:Y:S02]  /*2840*/  BSSY B1, `(.L_x_45) ;  /* 0x0000007000017945 */ /* 0x000fe40003800000 */
[----:B0-----:R-:W-:-:S04]  /*2850*/  FMUL R14, R5, R90 ;  /* 0x0000005a050e7220 */ /* 0x001fc80000400000 */
[----:B------:R-:W-:-:S05]  /*2860*/  FFMA R14, R29, R23, R14 ;  /* 0x000000171d0e7223 */ /* 0x000fca000000000e */
[----:B------:R-:W-:-:S05]  /*2870*/  F2FP.BF16.F32.PACK_AB R14, RZ, R14 ;  /* 0x0000000eff0e723e */ /* 0x000fca00000010ff */
[----:B------:R0:W-:Y:S01]  /*2880*/  @P3 STG.E.U16 desc[UR38][R10.64+0x12], R14 ;  /* 0x0000120e0a003986 */ /* 0x0001e2000c101526 */
[----:B------:R-:W-:Y:S05]  /*2890*/  @!P1 BRA `(.L_x_46) ;  /* 0x0000000000049947 */ /* 0x000fea0003800000 */
[----:B------:R4:W5:Y:S02]  /*28a0*/  LDG.E.LTC128B.U16 R24, desc[UR38][R8.64+0x10] ;  /* 0x0000102608187981 */ /* 0x000964000c1e1520 */
.L_x_46:
[----:B------:R-:W-:Y:S05]  /*28b0*/  BSYNC B1 ;  /* 0x0000000000017941 */ /* 0x000fea0003800000 */
.L_x_45:
[----:B-----5:R-:W-:Y:S01]  /*28c0*/  IMAD.U32 R5, R24, 0x10000, RZ ;  /* 0x0001000018057824 */ /* 0x020fe200078e00ff */
[----:B------:R-:W-:Y:S01]  /*28d0*/  ISETP.GT.AND P0, PT, R3, 0x8, P0 ;  /* 0x000000080300780c */ /* 0x000fe20000704270 */
[----:B------:R-:W-:Y:S02]  /*28e0*/  BSSY B1, `(.L_x_47) ;  /* 0x0000007000017945 */ /* 0x000fe40003800000 */
[----:B------:R-:W-:-:S04]  /*28f0*/  FMUL R5, R5, R90 ;  /* 0x0000005a05057220 */ /* 0x000fc80000400000 */
[----:B------:R-:W-:-:S05]  /*2900*/  FFMA R5, R30, R23, R5 ;  /* 0x000000171e057223 */ /* 0x000fca0000000005 */
[----:B------:R-:W-:-:S05]  /*2910*/  F2FP.BF16.F32.PACK_AB R5, RZ, R5 ;  /* 0x00000005ff05723e */ /* 0x000fca00000010ff */
[----:B------:R0:W-:Y:S01]  /*2920*/  @P1 STG.E.U16 desc[UR38][R12.64+0x10], R5 ;  /* 0x000010050c001986 */ /* 0x0001e2000c101526 */
[----:B------:R-:W-:Y:S05]  /*2930*/  @!P0 BRA `(.L_x_48) ;  /* 0x0000000000048947 */ /* 0x000fea0003800000 */
[----:B------:R0:W5:Y:S02]  /*2940*/  LDG.E.LTC128B.U16 R24, desc[UR38][R8.64+0x12] ;  /* 0x0000122608187981 */ /* 0x000164000c1e1520 */
.L_x_48:
[----:B------:R-:W-:Y:S05]  /*2950*/  BSYNC B1 ;  /* 0x0000000000017941 */ /* 0x000fea0003800000 */
.L_x_47:
        /* <DEDUP_REMOVED lines=10> */
.L_x_50:
[----:B------:R-:W-:Y:S05]  /*2a00*/  BSYNC B1 ;  /* 0x0000000000017941 */ /* 0x000fea0003800000 */
.L_x_49:
        /* <DEDUP_REMOVED lines=10> */
.L_x_52:
[----:B------:R-:W-:Y:S05]  /*2ab0*/  BSYNC B1 ;  /* 0x0000000000017941 */ /* 0x000fea0003800000 */
.L_x_51:
[----:B0----5:R-:W-:Y:S01]  /*2ac0*/  IMAD.U32 R5, R24, 0x10000, RZ ;  /* 0x0001000018057824 */ /* 0x021fe200078e00ff */
        /* <DEDUP_REMOVED lines=8> */
.L_x_54:
[----:B------:R-:W-:Y:S05]  /*2b50*/  BSYNC B1 ;  /* 0x0000000000017941 */ /* 0x000fea0003800000 */
.L_x_53:
        /* <DEDUP_REMOVED lines=9> */
.L_x_56:
[----:B------:R-:W-:Y:S05]  /*2bf0*/  BSYNC B1 ;  /* 0x0000000000017941 */ /* 0x000fea0003800000 */
.L_x_55:
        /* <DEDUP_REMOVED lines=10> */
.L_x_58:
[----:B------:R-:W-:Y:S05]  /*2ca0*/  BSYNC B1 ;  /* 0x0000000000017941 */ /* 0x000fea0003800000 */
.L_x_57:
        /* <DEDUP_REMOVED lines=10> */
.L_x_60:
[----:B------:R-:W-:Y:S05]  /*2d50*/  BSYNC B1 ;  /* 0x0000000000017941 */ /* 0x000fea0003800000 */
.L_x_59:
        /* <DEDUP_REMOVED lines=9> */
.L_x_62:
[----:B------:R-:W-:Y:S05]  /*2df0*/  BSYNC B1 ;  /* 0x0000000000017941 */ /* 0x000fea0003800000 */
.L_x_61:
        /* <DEDUP_REMOVED lines=9> */
.L_x_64:
[----:B------:R-:W-:Y:S05]  /*2e90*/  BSYNC B1 ;  /* 0x0000000000017941 */ /* 0x000fea0003800000 */
.L_x_63:
        /* <DEDUP_REMOVED lines=10> */
.L_x_66:
[----:B------:R-:W-:Y:S05]  /*2f40*/  BSYNC B1 ;  /* 0x0000000000017941 */ /* 0x000fea0003800000 */
.L_x_65:
        /* <DEDUP_REMOVED lines=10> */
.L_x_68:
[----:B------:R-:W-:Y:S05]  /*2ff0*/  BSYNC B1 ;  /* 0x0000000000017941 */ /* 0x000fea0003800000 */
.L_x_67:
        /* <DEDUP_REMOVED lines=9> */
.L_x_70:
[----:B------:R-:W-:Y:S05]  /*3090*/  BSYNC B1 ;  /* 0x0000000000017941 */ /* 0x000fea0003800000 */
.L_x_69:
        /* <DEDUP_REMOVED lines=9> */
.L_x_72:
[----:B------:R-:W-:Y:S05]  /*3130*/  BSYNC B1 ;  /* 0x0000000000017941 */ /* 0x000fea0003800000 */
.L_x_71:
        /* <DEDUP_REMOVED lines=10> */
.L_x_74:
[----:B------:R-:W-:Y:S05]  /*31e0*/  BSYNC B1 ;  /* 0x0000000000017941 */ /* 0x000fea0003800000 */
.L_x_73:
        /* <DEDUP_REMOVED lines=10> */
.L_x_76:
[----:B------:R-:W-:Y:S05]  /*3290*/  BSYNC B1 ;  /* 0x0000000000017941 */ /* 0x000fea0003800000 */
.L_x_75:
        /* <DEDUP_REMOVED lines=9> */
.L_x_78:
[----:B------:R-:W-:Y:S05]  /*3330*/  BSYNC B1 ;  /* 0x0000000000017941 */ /* 0x000fea0003800000 */
.L_x_77:
        /* <DEDUP_REMOVED lines=9> */
.L_x_80:
[----:B------:R-:W-:Y:S05]  /*33d0*/  BSYNC B1 ;  /* 0x0000000000017941 */ /* 0x000fea0003800000 */
.L_x_79:
        /* <DEDUP_REMOVED lines=10> */
.L_x_82:
[----:B------:R-:W-:Y:S05]  /*3480*/  BSYNC B1 ;  /* 0x0000000000017941 */ /* 0x000fea0003800000 */
.L_x_81:
        /* <DEDUP_REMOVED lines=10> */
.L_x_84:
[----:B------:R-:W-:Y:S05]  /*3530*/  BSYNC B1 ;  /* 0x0000000000017941 */ /* 0x000fea0003800000 */
.L_x_83:
        /* <DEDUP_REMOVED lines=9> */
.L_x_86:
[----:B------:R-:W-:Y:S05]  /*35d0*/  BSYNC B1 ;  /* 0x0000000000017941 */ /* 0x000fea0003800000 */
.L_x_85:
        /* <DEDUP_REMOVED lines=9> */
.L_x_88:
[----:B------:R-:W-:Y:S05]  /*3670*/  BSYNC B1 ;  /* 0x0000000000017941 */ /* 0x000fea0003800000 */
.L_x_87:
        /* <DEDUP_REMOVED lines=10> */
.L_x_90:
[----:B------:R-:W-:Y:S05]  /*3720*/  BSYNC B1 ;  /* 0x0000000000017941 */ /* 0x000fea0003800000 */
.L_x_89:
        /* <DEDUP_REMOVED lines=10> */
.L_x_92:
[----:B------:R-:W-:Y:S05]  /*37d0*/  BSYNC B1 ;  /* 0x0000000000017941 */ /* 0x000fea0003800000 */
.L_x_91:
        /* <DEDUP_REMOVED lines=9> */
.L_x_94:
[----:B------:R-:W-:Y:S05]  /*3870*/  BSYNC B1 ;  /* 0x0000000000017941 */ /* 0x000fea0003800000 */
.L_x_93:
        /* <DEDUP_REMOVED lines=9> */
.L_x_96:
[----:B------:R-:W-:Y:S05]  /*3910*/  BSYNC B1 ;  /* 0x0000000000017941 */ /* 0x000fea0003800000 */
.L_x_95:
        /* <DEDUP_REMOVED lines=10> */
.L_x_98:
[----:B------:R-:W-:Y:S05]  /*39c0*/  BSYNC B1 ;  /* 0x0000000000017941 */ /* 0x000fea0003800000 */
.L_x_97:
        /* <DEDUP_REMOVED lines=10> */
.L_x_100:
[----:B------:R-:W-:Y:S05]  /*3a70*/  BSYNC B1 ;  /* 0x0000000000017941 */ /* 0x000fea0003800000 */
.L_x_99:
        /* <DEDUP_REMOVED lines=9> */
.L_x_102:
[----:B------:R-:W-:Y:S05]  /*3b10*/  BSYNC B1 ;  /* 0x0000000000017941 */ /* 0x000fea0003800000 */
.L_x_101:
        /* <DEDUP_REMOVED lines=9> */
.L_x_104:
[----:B------:R-:W-:Y:S05]  /*3bb0*/  BSYNC B1 ;  /* 0x0000000000017941 */ /* 0x000fea0003800000 */
.L_x_103:
        /* <DEDUP_REMOVED lines=10> */
.L_x_106:
[----:B------:R-:W-:Y:S05]  /*3c60*/  BSYNC B1 ;  /* 0x0000000000017941 */ /* 0x000fea0003800000 */
.L_x_105:
        /* <DEDUP_REMOVED lines=10> */
.L_x_108:
[----:B------:R-:W-:Y:S05]  /*3d10*/  BSYNC B1 ;  /* 0x0000000000017941 */ /* 0x000fea0003800000 */
.L_x_107:
        /* <DEDUP_REMOVED lines=9> */
.L_x_110:
[----:B------:R-:W-:Y:S05]  /*3db0*/  BSYNC B1 ;  /* 0x0000000000017941 */ /* 0x000fea0003800000 */
.L_x_109:
        /* <DEDUP_REMOVED lines=9> */
.L_x_112:
[----:B------:R-:W-:Y:S05]  /*3e50*/  BSYNC B1 ;  /* 0x0000000000017941 */ /* 0x000fea0003800000 */
.L_x_111:
        /* <DEDUP_REMOVED lines=10> */
.L_x_114:
[----:B------:R-:W-:Y:S05]  /*3f00*/  BSYNC B1 ;  /* 0x0000000000017941 */ /* 0x000fea0003800000 */
.L_x_113:
        /* <DEDUP_REMOVED lines=10> */
.L_x_116:
[----:B------:R-:W-:Y:S05]  /*3fb0*/  BSYNC B1 ;  /* 0x0000000000017941 */ /* 0x000fea0003800000 */
.L_x_115:
        /* <DEDUP_REMOVED lines=9> */
.L_x_118:
[----:B------:R-:W-:Y:S05]  /*4050*/  BSYNC B1 ;  /* 0x0000000000017941 */ /* 0x000fea0003800000 */
.L_x_117:
        /* <DEDUP_REMOVED lines=9> */
.L_x_120:
[----:B------:R-:W-:Y:S05]  /*40f0*/  BSYNC B1 ;  /* 0x0000000000017941 */ /* 0x000fea0003800000 */
.L_x_119:
        /* <DEDUP_REMOVED lines=10> */
.L_x_122:
[----:B------:R-:W-:Y:S05]  /*41a0*/  BSYNC B1 ;  /* 0x0000000000017941 */ /* 0x000fea0003800000 */
.L_x_121:
        /* <DEDUP_REMOVED lines=10> */
.L_x_124:
[----:B------:R-:W-:Y:S05]  /*4250*/  BSYNC B1 ;  /* 0x0000000000017941 */ /* 0x000fea0003800000 */
.L_x_123:
        /* <DEDUP_REMOVED lines=9> */
.L_x_126:
[----:B------:R-:W-:Y:S05]  /*42f0*/  BSYNC B1 ;  /* 0x0000000000017941 */ /* 0x000fea0003800000 */
.L_x_125:
        /* <DEDUP_REMOVED lines=9> */
.L_x_128:
[----:B------:R-:W-:Y:S05]  /*4390*/  BSYNC B1 ;  /* 0x0000000000017941 */ /* 0x000fea0003800000 */
.L_x_127:
        /* <DEDUP_REMOVED lines=10> */
.L_x_130:
[----:B------:R-:W-:Y:S05]  /*4440*/  BSYNC B1 ;  /* 0x0000000000017941 */ /* 0x000fea0003800000 */
.L_x_129:
        /* <DEDUP_REMOVED lines=10> */
.L_x_132:
[----:B------:R-:W-:Y:S05]  /*44f0*/  BSYNC B1 ;  /* 0x0000000000017941 */ /* 0x000fea0003800000 */
.L_x_131:
        /* <DEDUP_REMOVED lines=9> */
.L_x_134:
[----:B------:R-:W-:Y:S05]  /*4590*/  BSYNC B1 ;  /* 0x0000000000017941 */ /* 0x000fea0003800000 */
.L_x_133:
        /* <DEDUP_REMOVED lines=9> */
.L_x_136:
[----:B------:R-:W-:Y:S05]  /*4630*/  BSYNC B1 ;  /* 0x0000000000017941 */ /* 0x000fea0003800000 */
.L_x_135:
        /* <DEDUP_REMOVED lines=10> */
.L_x_138:
[----:B------:R-:W-:Y:S05]  /*46e0*/  BSYNC B1 ;  /* 0x0000000000017941 */ /* 0x000fea0003800000 */
.L_x_137:
        /* <DEDUP_REMOVED lines=10> */
.L_x_140:
[----:B------:R-:W-:Y:S05]  /*4790*/  BSYNC B1 ;  /* 0x0000000000017941 */ /* 0x000fea0003800000 */
.L_x_139:
        /* <DEDUP_REMOVED lines=9> */
.L_x_142:
[----:B------:R-:W-:Y:S05]  /*4830*/  BSYNC B1 ;  /* 0x0000000000017941 */ /* 0x000fea0003800000 */
.L_x_141:
        /* <DEDUP_REMOVED lines=9> */
.L_x_144:
[----:B------:R-:W-:Y:S05]  /*48d0*/  BSYNC B1 ;  /* 0x0000000000017941 */ /* 0x000fea0003800000 */
.L_x_143:
        /* <DEDUP_REMOVED lines=10> */
.L_x_146:
[----:B------:R-:W-:Y:S05]  /*4980*/  BSYNC B1 ;  /* 0x0000000000017941 */ /* 0x000fea0003800000 */
.L_x_145:
        /* <DEDUP_REMOVED lines=10> */
.L_x_148:
[----:B------:R-:W-:Y:S05]  /*4a30*/  BSYNC B1 ;  /* 0x0000000000017941 */ /* 0x000fea0003800000 */
.L_x_147:
        /* <DEDUP_REMOVED lines=9> */
.L_x_150:
[----:B------:R-:W-:Y:S05]  /*4ad0*/  BSYNC B1 ;  /* 0x0000000000017941 */ /* 0x000fea0003800000 */
.L_x_149:
        /* <DEDUP_REMOVED lines=9> */
.L_x_152:
[----:B------:R-:W-:Y:S05]  /*4b70*/  BSYNC B1 ;  /* 0x0000000000017941 */ /* 0x000fea0003800000 */
.L_x_151:
        /* <DEDUP_REMOVED lines=10> */
.L_x_154:
[----:B------:R-:W-:Y:S05]  /*4c20*/  BSYNC B1 ;  /* 0x0000000000017941 */ /* 0x000fea0003800000 */
.L_x_153:
[----:B-----5:R-:W-:Y:S01]  /*4c30*/  IMAD.U32 R5, R24, 0x10000, RZ ;  /* 0x0001000018057824 */ /* 0x020fe200078e00ff */
[----:B------:R-:W-:Y:S01]  /*4c40*/  ISETP.GT.AND P0, PT, R4, 0x79, PT ;  /* 0x000000790400780c */ /* 0x000fe20003f04270 */
[----:B------:R-:W-:Y:S01]  /*4c50*/  @P2 IMAD.MOV.U32 R4, RZ, RZ, R10 ;  /* 0x000000ffff042224 */ /* 0x000fe200078e000a */
[----:B------:R-:W-:Y:S01]  /*4c60*/  BSSY B1, `(.L_x_155) ;  /* 0x000000a000017945 */ /* 0x000fe20003800000 */
[----:B------:R-:W-:Y:S01]  /*4c70*/  FMUL R5, R5, R90 ;  /* 0x0000005a05057220 */ /* 0x000fe20000400000 */
[----:B------:R-:W-:-:S03]  /*4c80*/  ISETP.GT.AND P3, PT, R3, RZ, P0 ;  /* 0x000000ff0300720c */ /* 0x000fc60000764270 */
[----:B------:R-:W-:-:S05]  /*4c90*/  FFMA R5, R84, R23, R5 ;  /* 0x0000001754057223 */ /* 0x000fca0000000005 */
[----:B------:R-:W-:-:S04]  /*4ca0*/  F2FP.BF16.F32.PACK_AB R5, RZ, R5 ;  /* 0x00000005ff05723e */ /* 0x000fc800000010ff */
[----:B0-----:R-:W-:Y:S01]  /*4cb0*/  PRMT R14, R5, 0x7610, R14 ;  /* 0x00007610050e7816 */ /* 0x001fe2000000000e */
[----:B------:R-:W-:-:S05]  /*4cc0*/  @P2 IMAD.MOV.U32 R5, RZ, RZ, R11 ;  /* 0x000000ffff052224 */ /* 0x000fca00078e000b */
[----:B------:R0:W-:Y:S01]  /*4cd0*/  @P2 STG.E.U16 desc[UR38][R4.64+0xf0], R14 ;  /* 0x0000f00e04002986 */ /* 0x0001e2000c101526 */
[----:B------:R-:W-:Y:S05]  /*4ce0*/  @!P3 BRA `(.L_x_156) ;  /* 0x000000000004b947 */ /* 0x000fea0003800000 */
[----:B------:R0:W5:Y:S02]  /*4cf0*/  LDG.E.LTC128B.U16 R24, desc[UR38][R6.64+0xf2] ;  /* 0x0000f22606187981 */ /* 0x000164000c1e1520 */
.L_x_156:
[----:B------:R-:W-:Y:S05]  /*4d00*/  BSYNC B1 ;  /* 0x0000000000017941 */ /* 0x000fea0003800000 */
.L_x_155:
        /* <DEDUP_REMOVED lines=9> */
.L_x_158:
[----:B------:R-:W-:Y:S05]  /*4da0*/  BSYNC B1 ;  /* 0x0000000000017941 */ /* 0x000fea0003800000 */
.L_x_157:
[----:B-----5:R-:W-:Y:S01]  /*4db0*/  IMAD.U32 R5, R24, 0x10000, RZ ;  /* 0x0001000018057824 */ /* 0x020fe200078e00ff */
[----:B------:R-:W-:Y:S01]  /*4dc0*/  ISETP.GT.AND P0, PT, R3, 0x8, P0 ;  /* 0x000000080300780c */ /* 0x000fe20000704270 */
[----:B0-----:R-:W-:Y:S01]  /*4dd0*/  @P1 IMAD.MOV.U32 R4, RZ, RZ, R12 ;  /* 0x000000ffff041224 */ /* 0x001fe200078e000c */
[----:B------:R-:W-:Y:S01]  /*4de0*/  BSSY B1, `(.L_x_159) ;  /* 0x0000009000017945 */ /* 0x000fe20003800000 */
[----:B------:R-:W-:-:S04]  /*4df0*/  FMUL R5, R5, R90 ;  /* 0x0000005a05057220 */ /* 0x000fc80000400000 */
[----:B------:R-:W-:-:S05]  /*4e00*/  FFMA R5, R86, R23, R5 ;  /* 0x0000001756057223 */ /* 0x000fca0000000005 */
[----:B------:R-:W-:-:S04]  /*4e10*/  F2FP.BF16.F32.PACK_AB R5, RZ, R5 ;  /* 0x00000005ff05723e */ /* 0x000fc800000010ff */
[----:B-1-3--:R-:W-:Y:S01]  /*4e20*/  PRMT R6, R5, 0x7610, R6 ;  /* 0x0000761005067816 */ /* 0x00afe20000000006 */
[----:B------:R-:W-:-:S05]  /*4e30*/  @P1 IMAD.MOV.U32 R5, RZ, RZ, R13 ;  /* 0x000000ffff051224 */ /* 0x000fca00078e000d */
[----:B------:R0:W-:Y:S01]  /*4e40*/  @P1 STG.E.U16 desc[UR38][R4.64+0xf0], R6 ;  /* 0x0000f00604001986 */ /* 0x0001e2000c101526 */
[----:B------:R-:W-:Y:S05]  /*4e50*/  @!P0 BRA `(.L_x_160) ;  /* 0x0000000000048947 */ /* 0x000fea0003800000 */
[----:B------:R1:W5:Y:S02]  /*4e60*/  LDG.E.LTC128B.U16 R24, desc[UR38][R8.64+0xf2] ;  /* 0x0000f22608187981 */ /* 0x000364000c1e1520 */
.L_x_160:
[----:B------:R-:W-:Y:S05]  /*4e70*/  BSYNC B1 ;  /* 0x0000000000017941 */ /* 0x000fea0003800000 */
.L_x_159:
[----:B------:R-:W-:Y:S05]  /*4e80*/  @!P0 BRA `(.L_x_161) ;  /* 0x0000001000e88947 */ /* 0x000fea0003800000 */
[----:B-----5:R-:W-:-:S04]  /*4e90*/  IMAD.U32 R3, R24, 0x10000, RZ ;  /* 0x0001000018037824 */ /* 0x020fc800078e00ff */
[----:B0-----:R-:W-:-:S04]  /*4ea0*/  FMUL R4, R3, R90 ;  /* 0x0000005a03047220 */ /* 0x001fc80000400000 */
[----:B------:R-:W-:-:S05]  /*4eb0*/  FFMA R4, R87, R23, R4 ;  /* 0x0000001757047223 */ /* 0x000fca0000000004 */
[----:B------:R-:W-:-:S05]  /*4ec0*/  F2FP.BF16.F32.PACK_AB R4, RZ, R4 ;  /* 0x00000004ff04723e */ /* 0x000fca00000010ff */
[----:B------:R3:W-:Y:S01]  /*4ed0*/  STG.E.U16 desc[UR38][R12.64+0xf2], R4 ;  /* 0x0000f2040c007986 */ /* 0x0007e2000c101526 */
[----:B------:R-:W-:Y:S05]  /*4ee0*/  BRA `(.L_x_161) ;  /* 0x0000001000d07947 */ /* 0x000fea0003800000 */
.L_x_36:
[----:B------:R-:W-:Y:S01]  /*4ef0*/  ISETP.GT.AND P3, PT, R4, 0x1, PT ;  /* 0x000000010400780c */ /* 0x000fe20003f64270 */
[----:B------:R-:W-:Y:S01]  /*4f00*/  ULDC.64 UR4, c[0x0][0x5c0] ;  /* 0x0001700000047ab9 */ /* 0x000fe20000000a00 */
[-C--:B------:R-:W-:Y:S01]  /*4f10*/  FMUL R24, R24, R23.reuse ;  /* 0x0000001718187220 */ /* 0x080fe20000400000 */
[----:B------:R-:W-:Y:S01]  /*4f20*/  LEA R6, P4, R104, UR4, 0x1 ;  /* 0x0000000468067c11 */ /* 0x000fe2000f8808ff */
[-C--:B------:R-:W-:Y:S01]  /*4f30*/  FMUL R25, R25, R23.reuse ;  /* 0x0000001719197220 */ /* 0x080fe20000400000 */
[----:B------:R-:W-:Y:S01]  /*4f40*/  ISETP.GT.AND P0, PT, R3, RZ, P3 ;  /* 0x000000ff0300720c */ /* 0x000fe20001f04270 */
[-C--:B------:R-:W-:Y:S01]  /*4f50*/  FMUL R26, R26, R23.reuse ;  /* 0x000000171a1a7220 */ /* 0x080fe20000400000 */
[----:B------:R-:W-:Y:S01]  /*4f60*/  F2FP.BF16.F32.PACK_AB R24, RZ, R24 ;  /* 0x00000018ff18723e */ /* 0x000fe200000010ff */
[-C--:B------:R-:W-:Y:S01]  /*4f70*/  FMUL R27, R27, R23.reuse ;  /* 0x000000171b1b7220 */ /* 0x080fe20000400000 */
[----:B------:R-:W-:Y:S01]  /*4f80*/  LEA.HI.X R7, R104, UR5, R115, 0x1, P4 ;  /* 0x0000000568077c11 */ /* 0x000fe2000a0f0c73 */
[----:B------:R-:W-:Y:S01]  /*4f90*/  FMUL R28, R28, R23 ;  /* 0x000000171c1c7220 */ /* 0x000fe20000400000 */
[----:B------:R-:W-:Y:S01]  /*4fa0*/  F2FP.BF16.F32.PACK_AB R25, RZ, R25 ;  /* 0x00000019ff19723e */ /* 0x000fe200000010ff */
[-C--:B------:R-:W-:Y:S01]  /*4fb0*/  FMUL R29, R29, R23.reuse ;  /* 0x000000171d1d7220 */ /* 0x080fe20000400000 */
[----:B------:R-:W-:Y:S01]  /*4fc0*/  ISETP.GT.AND P2, PT, R3, 0x8, P2 ;  /* 0x000000080300780c */ /* 0x000fe20001744270 */
[----:B------:R-:W-:Y:S01]  /*4fd0*/  @P1 STG.E.U16 desc[UR38][R6.64], R24 ;  /* 0x0000001806001986 */ /* 0x000fe2000c101526 */
[----:B------:R-:W-:Y:S01]  /*4fe0*/  ISETP.GT.AND P1, PT, R4, 0x8, PT ;  /* 0x000000080400780c */ /* 0x000fe20003f24270 */
[-C--:B------:R-:W-:Y:S01]  /*4ff0*/  FMUL R30, R30, R23.reuse ;  /* 0x000000171e1e7220 */ /* 0x080fe20000400000 */
[C---:B------:R-:W-:Y:S01]  /*5000*/  SHF.L.U64.HI R5, R94.reuse, 0x1, R93 ;  /* 0x000000015e057819 */ /* 0x040fe2000001025d */
[----:B------:R-:W-:Y:S01]  /*5010*/  @P0 STG.E.U16 desc[UR38][R6.64+0x2], R25 ;  /* 0x0000021906000986 */ /* 0x000fe2000c101526 */
[----:B------:R-:W-:Y:S01]  /*5020*/  LEA R8, P5, R94, R6, 0x1 ;  /* 0x000000065e087211 */ /* 0x000fe200078a08ff */
[-C--:B------:R-:W-:Y:S01]  /*5030*/  FMUL R31, R31, R23.reuse ;  /* 0x000000171f1f7220 */ /* 0x080fe20000400000 */
[----:B------:R-:W-:Y:S01]  /*5040*/  ISETP.GT.AND P3, PT, R3, 0x8, P3 ;  /* 0x000000080300780c */ /* 0x000fe20001f64270 */
[-C--:B------:R-:W-:Y:S01]  /*5050*/  FMUL R32, R32, R23.reuse ;  /* 0x0000001720207220 */ /* 0x080fe20000400000 */
[----:B------:R-:W-:Y:S01]  /*5060*/  ISETP.GT.AND P0, PT, R4, 0x9, PT ;  /* 0x000000090400780c */ /* 0x000fe20003f04270 */
[----:B------:R-:W-:Y:S01]  /*5070*/  IMAD.X R9, R5, 0x1, R7, P5 ;  /* 0x0000000105097824 */ /* 0x000fe200028e0607 */
[----:B------:R-:W-:Y:S01]  /*5080*/  ISETP.GT.AND P4, PT, R3, RZ, P1 ;  /* 0x000000ff0300720c */ /* 0x000fe20000f84270 */
[-C--:B------:R-:W-:Y:S01]  /*5090*/  FMUL R33, R33, R23.reuse ;  /* 0x0000001721217220 */ /* 0x080fe20000400000 */
[----:B------:R-:W-:Y:S01]  /*50a0*/  F2FP.BF16.F32.PACK_AB R26, RZ, R26 ;  /* 0x0000001aff1a723e */ /* 0x000fe200000010ff */
[-C--:B------:R-:W-:Y:S01]  /*50b0*/  FMUL R34, R34, R23.reuse ;  /* 0x0000001722227220 */ /* 0x080fe20000400000 */
[----:B------:R-:W-:Y:S01]  /*50c0*/  ISETP.GT.AND P5, PT, R3, RZ, P0 ;  /* 0x000000ff0300720c */ /* 0x000fe200007a4270 */
[----:B------:R-:W-:Y:S01]  /*50d0*/  FMUL R35, R35, R23 ;  /* 0x0000001723237220 */ /* 0x000fe20000400000 */
[----:B------:R-:W-:Y:S01]  /*50e0*/  F2FP.BF16.F32.PACK_AB R27, RZ, R27 ;  /* 0x0000001bff1b723e */ /* 0x000fe200000010ff */
[----:B------:R-:W-:Y:S01]  /*50f0*/  @P2 STG.E.U16 desc[UR38][R8.64], R26 ;  /* 0x0000001a08002986 */ /* 0x000fe2000c101526 */
[----:B------:R-:W-:Y:S01]  /*5100*/  F2FP.BF16.F32.PACK_AB R28, RZ, R28 ;  /* 0x0000001cff1c723e */ /* 0x000fe200000010ff */
[-C--:B------:R-:W-:Y:S01]  /*5110*/  FMUL R36, R36, R23.reuse ;  /* 0x0000001724247220 */ /* 0x080fe20000400000 */
[----:B------:R-:W-:Y:S01]  /*5120*/  ISETP.GT.AND P2, PT, R3, 0x8, P1 ;  /* 0x000000080300780c */ /* 0x000fe20000f44270 */
[----:B------:R-:W-:Y:S01]  /*5130*/  @P3 STG.E.U16 desc[UR38][R8.64+0x2], R27 ;  /* 0x0000021b08003986 */ /* 0x000fe2000c101526 */
[----:B------:R-:W-:Y:S01]  /*5140*/  ISETP.GT.AND P1, PT, R4, 0x10, PT ;  /* 0x000000100400780c */ /* 0x000fe20003f24270 */
[----:B------:R-:W-:Y:S01]  /*5150*/  FMUL R37, R37, R23 ;  /* 0x0000001725257220 */ /* 0x000fe20000400000 */
[----:B------:R-:W-:Y:S01]  /*5160*/  F2FP.BF16.F32.PACK_AB R29, RZ, R29 ;  /* 0x0000001dff1d723e */ /* 0x000fe200000010ff */
[----:B------:R-:W-:Y:S01]  /*5170*/  @P4 STG.E.U16 desc[UR38][R6.64+0x10], R28 ;  /* 0x0000101c06004986 */ /* 0x000fe2000c101526 */
[C---:B------:R-:W-:Y:S01]  /*5180*/  ISETP.GT.AND P3, PT, R3.reuse, 0x8, P0 ;  /* 0x000000080300780c */ /* 0x040fe20000764270 */
[-C--:B------:R-:W-:Y:S01]  /*5190*/  FMUL R38, R38, R23.reuse ;  /* 0x0000001726267220 */ /* 0x080fe20000400000 */
[----:B------:R-:W-:Y:S01]  /*51a0*/  ISETP.GT.AND P0, PT, R4, 0x11, PT ;  /* 0x000000110400780c */ /* 0x000fe20003f04270 */
[----:B------:R-:W-:Y:S01]  /*51b0*/  @P5 STG.E.U16 desc[UR38][R6.64+0x12], R29 ;  /* 0x0000121d06005986 */ /* 0x000fe2000c101526 */
        /* <DEDUP_REMOVED lines=161> */
[----:B------:R-:W-:Y:S01]  /*5bd0*/  FMUL R87, R87, R23 ;  /* 0x0000001757577220 */ /* 0x000fe20000400000 */
[----:B------:R-:W-:-:S02]  /*5be0*/  F2FP.BF16.F32.PACK_AB R62, RZ, R62 ;  /* 0x0000003eff3e723e */ /* 0x000fc400000010ff */
[C---:B------:R-:W-:Y:S02]  /*5bf0*/  ISETP.GT.AND P5, PT, R3.reuse, RZ, P0 ;  /* 0x000000ff0300720c */ /* 0x040fe400007a4270 */
[----:B------:R-:W-:Y:S01]  /*5c00*/  F2FP.BF16.F32.PACK_AB R63, RZ, R63 ;  /* 0x0000003fff3f723e */ /* 0x000fe200000010ff */
[----:B------:R-:W-:Y:S01]  /*5c10*/  @P2 STG.E.U16 desc[UR38][R8.64+0x90], R62 ;  /* 0x0000903e08002986 */ /* 0x000fe2000c101526 */
[----:B------:R-:W-:Y:S02]  /*5c20*/  F2FP.BF16.F32.PACK_AB R64, RZ, R64 ;  /* 0x00000040ff40723e */ /* 0x000fe400000010ff */
[C---:B------:R-:W-:Y:S01]  /*5c30*/  ISETP.GT.AND P2, PT, R3.reuse, 0x8, P1 ;  /* 0x000000080300780c */ /* 0x040fe20000f44270 */
[----:B------:R-:W-:Y:S01]  /*5c40*/  @P3 STG.E.U16 desc[UR38][R8.64+0x92], R63 ;  /* 0x0000923f08003986 */ /* 0x000fe2000c101526 */
[----:B------:R-:W-:Y:S02]  /*5c50*/  ISETP.GT.AND P1, PT, R4, 0x58, PT ;  /* 0x000000580400780c */ /* 0x000fe40003f24270 */
[----:B------:R-:W-:Y:S01]  /*5c60*/  F2FP.BF16.F32.PACK_AB R65, RZ, R65 ;  /* 0x00000041ff41723e */ /* 0x000fe200000010ff */
[----:B------:R-:W-:Y:S01]  /*5c70*/  @P4 STG.E.U16 desc[UR38][R6.64+0xa0], R64 ;  /* 0x0000a04006004986 */ /* 0x000fe2000c101526 */
[----:B------:R-:W-:-:S02]  /*5c80*/  ISETP.GT.AND P3, PT, R3, 0x8, P0 ;  /* 0x000000080300780c */ /* 0x000fc40000764270 */
[----:B------:R-:W-:Y:S01]  /*5c90*/  ISETP.GT.AND P0, PT, R4, 0x59, PT ;  /* 0x000000590400780c */ /* 0x000fe20003f04270 */
[----:B------:R-:W-:Y:S01]  /*5ca0*/  @P5 STG.E.U16 desc[UR38][R6.64+0xa2], R65 ;  /* 0x0000a24106005986 */ /* 0x000fe2000c101526 */
[C---:B------:R-:W-:Y:S02]  /*5cb0*/  ISETP.GT.AND P4, PT, R3.reuse, RZ, P1 ;  /* 0x000000ff0300720c */ /* 0x040fe40000f84270 */
[----:B------:R-:W-:Y:S02]  /*5cc0*/  F2FP.BF16.F32.PACK_AB R66, RZ, R66 ;  /* 0x00000042ff42723e */ /* 0x000fe400000010ff */
[----:B------:R-:W-:Y:S02]  /*5cd0*/  ISETP.GT.AND P5, PT, R3, RZ, P0 ;  /* 0x000000ff0300720c */ /* 0x000fe400007a4270 */
[----:B------:R-:W-:Y:S01]  /*5ce0*/  F2FP.BF16.F32.PACK_AB R67, RZ, R67 ;  /* 0x00000043ff43723e */ /* 0x000fe200000010ff */
[----:B------:R-:W-:Y:S01]  /*5cf0*/  @P2 STG.E.U16 desc[UR38][R8.64+0xa0], R66 ;  /* 0x0000a04208002986 */ /* 0x000fe2000c101526 */
[----:B------:R-:W-:-:S02]  /*5d00*/  F2FP.BF16.F32.PACK_AB R68, RZ, R68 ;  /* 0x00000044ff44723e */ /* 0x000fc400000010ff */
[C---:B------:R-:W-:Y:S01]  /*5d10*/  ISETP.GT.AND P2, PT, R3.reuse, 0x8, P1 ;  /* 0x000000080300780c */ /* 0x040fe20000f44270 */
[----:B------:R-:W-:Y:S01]  /*5d20*/  @P3 STG.E.U16 desc[UR38][R8.64+0xa2], R67 ;  /* 0x0000a24308003986 */ /* 0x000fe2000c101526 */
[C---:B------:R-:W-:Y:S02]  /*5d30*/  ISETP.GT.AND P1, PT, R4.reuse, 0x60, PT ;  /* 0x000000600400780c */ /* 0x040fe40003f24270 */
[----:B------:R-:W-:Y:S01]  /*5d40*/  F2FP.BF16.F32.PACK_AB R69, RZ, R69 ;  /* 0x00000045ff45723e */ /* 0x000fe200000010ff */
[----:B------:R-:W-:Y:S01]  /*5d50*/  @P4 STG.E.U16 desc[UR38][R6.64+0xb0], R68 ;  /* 0x0000b04406004986 */ /* 0x000fe2000c101526 */
[C---:B------:R-:W-:Y:S02]  /*5d60*/  ISETP.GT.AND P3, PT, R3.reuse, 0x8, P0 ;  /* 0x000000080300780c */ /* 0x040fe40000764270 */
[----:B------:R-:W-:Y:S01]  /*5d70*/  ISETP.GT.AND P0, PT, R4, 0x61, PT ;  /* 0x000000610400780c */ /* 0x000fe20003f04270 */
[----:B------:R-:W-:Y:S01]  /*5d80*/  @P5 STG.E.U16 desc[UR38][R6.64+0xb2], R69 ;  /* 0x0000b24506005986 */ /* 0x000fe2000c101526 */
[----:B------:R-:W-:-:S02]  /*5d90*/  ISETP.GT.AND P4, PT, R3, RZ, P1 ;  /* 0x000000ff0300720c */ /* 0x000fc40000f84270 */
[C---:B------:R-:W-:Y:S02]  /*5da0*/  ISETP.GT.AND P5, PT, R3.reuse, RZ, P0 ;  /* 0x000000ff0300720c */ /* 0x040fe400007a4270 */
[----:B------:R-:W-:Y:S02]  /*5db0*/  F2FP.BF16.F32.PACK_AB R70, RZ, R70 ;  /* 0x00000046ff46723e */ /* 0x000fe400000010ff */
[----:B------:R-:W-:Y:S02]  /*5dc0*/  F2FP.BF16.F32.PACK_AB R71, RZ, R71 ;  /* 0x00000047ff47723e */ /* 0x000fe400000010ff */
[----:B------:R-:W-:Y:S01]  /*5dd0*/  F2FP.BF16.F32.PACK_AB R72, RZ, R72 ;  /* 0x00000048ff48723e */ /* 0x000fe200000010ff */
[----:B------:R-:W-:Y:S01]  /*5de0*/  @P2 STG.E.U16 desc[UR38][R8.64+0xb0], R70 ;  /* 0x0000b04608002986 */ /* 0x000fe2000c101526 */
[----:B------:R-:W-:Y:S02]  /*5df0*/  F2FP.BF16.F32.PACK_AB R73, RZ, R73 ;  /* 0x00000049ff49723e */ /* 0x000fe400000010ff */
[C---:B------:R-:W-:Y:S01]  /*5e00*/  ISETP.GT.AND P1, PT, R3.reuse, 0x8, P1 ;  /* 0x000000080300780c */ /* 0x040fe20000f24270 */
[----:B------:R-:W-:Y:S01]  /*5e10*/  @P3 STG.E.U16 desc[UR38][R8.64+0xb2], R71 ;  /* 0x0000b24708003986 */ /* 0x000fe2000c101526 */
[----:B------:R-:W-:-:S02]  /*5e20*/  ISETP.GT.AND P2, PT, R3, 0x8, P0 ;  /* 0x000000080300780c */ /* 0x000fc40000744270 */
[C---:B------:R-:W-:Y:S01]  /*5e30*/  ISETP.GT.AND P0, PT, R4.reuse, 0x69, PT ;  /* 0x000000690400780c */ /* 0x040fe20003f04270 */
[----:B------:R-:W-:Y:S01]  /*5e40*/  @P4 STG.E.U16 desc[UR38][R6.64+0xc0], R72 ;  /* 0x0000c04806004986 */ /* 0x000fe2000c101526 */
[----:B------:R-:W-:Y:S02]  /*5e50*/  ISETP.GT.AND P4, PT, R4, 0x68, PT ;  /* 0x000000680400780c */ /* 0x000fe40003f84270 */
[----:B------:R-:W-:Y:S01]  /*5e60*/  F2FP.BF16.F32.PACK_AB R74, RZ, R74 ;  /* 0x0000004aff4a723e */ /* 0x000fe200000010ff */
[----:B------:R-:W-:Y:S01]  /*5e70*/  @P5 STG.E.U16 desc[UR38][R6.64+0xc2], R73 ;  /* 0x0000c24906005986 */ /* 0x000fe2000c101526 */
[C---:B------:R-:W-:Y:S02]  /*5e80*/  ISETP.GT.AND P5, PT, R3.reuse, RZ, P4 ;  /* 0x000000ff0300720c */ /* 0x040fe400027a4270 */
[----:B------:R-:W-:Y:S01]  /*5e90*/  ISETP.GT.AND P3, PT, R3, RZ, P0 ;  /* 0x000000ff0300720c */ /* 0x000fe20000764270 */
[----:B------:R-:W-:Y:S01]  /*5ea0*/  @P1 STG.E.U16 desc[UR38][R8.64+0xc0], R74 ;  /* 0x0000c04a08001986 */ /* 0x000fe2000c101526 */
[----:B------:R-:W-:-:S02]  /*5eb0*/  F2FP.BF16.F32.PACK_AB R75, RZ, R75 ;  /* 0x0000004bff4b723e */ /* 0x000fc400000010ff */
[----:B------:R-:W-:Y:S02]  /*5ec0*/  F2FP.BF16.F32.PACK_AB R76, RZ, R76 ;  /* 0x0000004cff4c723e */ /* 0x000fe400000010ff */
[C---:B------:R-:W-:Y:S01]  /*5ed0*/  ISETP.GT.AND P4, PT, R3.reuse, 0x8, P4 ;  /* 0x000000080300780c */ /* 0x040fe20002784270 */
[----:B------:R-:W-:Y:S01]  /*5ee0*/  @P2 STG.E.U16 desc[UR38][R8.64+0xc2], R75 ;  /* 0x0000c24b08002986 */ /* 0x000fe2000c101526 */
[----:B------:R-:W-:Y:S02]  /*5ef0*/  F2FP.BF16.F32.PACK_AB R77, RZ, R77 ;  /* 0x0000004dff4d723e */ /* 0x000fe400000010ff */
[C---:B------:R-:W-:Y:S01]  /*5f00*/  ISETP.GT.AND P2, PT, R4.reuse, 0x71, PT ;  /* 0x000000710400780c */ /* 0x040fe20003f44270 */
[----:B------:R-:W-:Y:S01]  /*5f10*/  @P5 STG.E.U16 desc[UR38][R6.64+0xd0], R76 ;  /* 0x0000d04c06005986 */ /* 0x000fe2000c101526 */
[----:B------:R-:W-:Y:S02]  /*5f20*/  ISETP.GT.AND P5, PT, R3, 0x8, P0 ;  /* 0x000000080300780c */ /* 0x000fe400007a4270 */
[C---:B------:R-:W-:Y:S01]  /*5f30*/  ISETP.GT.AND P1, PT, R4.reuse, 0x78, PT ;  /* 0x000000780400780c */ /* 0x040fe20003f24270 */
[----:B------:R-:W-:Y:S01]  /*5f40*/  @P3 STG.E.U16 desc[UR38][R6.64+0xd2], R77 ;  /* 0x0000d24d06003986 */ /* 0x000fe2000c101526 */
[----:B------:R-:W-:-:S02]  /*5f50*/  ISETP.GT.AND P3, PT, R4, 0x70, PT ;  /* 0x000000700400780c */ /* 0x000fc40003f64270 */
[----:B------:R-:W-:Y:S01]  /*5f60*/  ISETP.GT.AND P0, PT, R4, 0x79, PT ;  /* 0x000000790400780c */ /* 0x000fe20003f04270 */
[----:B------:R-:W-:Y:S01]  /*5f70*/  @P4 IMAD.MOV.U32 R4, RZ, RZ, R8 ;  /* 0x000000ffff044224 */ /* 0x000fe200078e0008 */
[----:B------:R-:W-:Y:S01]  /*5f80*/  F2FP.BF16.F32.PACK_AB R78, RZ, R78 ;  /* 0x0000004eff4e723e */ /* 0x000fe200000010ff */
[----:B------:R-:W-:Y:S01]  /*5f90*/  @P4 IMAD.MOV.U32 R5, RZ, RZ, R9 ;  /* 0x000000ffff054224 */ /* 0x000fe200078e0009 */
[----:B------:R-:W-:Y:S02]  /*5fa0*/  F2FP.BF16.F32.PACK_AB R79, RZ, R79 ;  /* 0x0000004fff4f723e */ /* 0x000fe400000010ff */
[----:B------:R-:W-:Y:S02]  /*5fb0*/  F2FP.BF16.F32.PACK_AB R80, RZ, R80 ;  /* 0x00000050ff50723e */ /* 0x000fe400000010ff */
[----:B------:R0:W-:Y:S01]  /*5fc0*/  @P4 STG.E.U16 desc[UR38][R4.64+0xd0], R78 ;  /* 0x0000d04e04004986 */ /* 0x0001e2000c101526 */
[----:B------:R-:W-:Y:S02]  /*5fd0*/  ISETP.GT.AND P4, PT, R3, RZ, P2 ;  /* 0x000000ff0300720c */ /* 0x000fe40001784270 */
[----:B------:R-:W-:-:S02]  /*5fe0*/  F2FP.BF16.F32.PACK_AB R81, RZ, R81 ;  /* 0x00000051ff51723e */ /* 0x000fc400000010ff */
[----:B------:R-:W-:Y:S02]  /*5ff0*/  ISETP.GT.AND P2, PT, R3, 0x8, P2 ;  /* 0x000000080300780c */ /* 0x000fe40001744270 */
[----:B------:R-:W-:Y:S02]  /*6000*/  F2FP.BF16.F32.PACK_AB R82, RZ, R82 ;  /* 0x00000052ff52723e */ /* 0x000fe400000010ff */
[----:B------:R-:W-:Y:S02]  /*6010*/  F2FP.BF16.F32.PACK_AB R83, RZ, R83 ;  /* 0x00000053ff53723e */ /* 0x000fe400000010ff */
[----:B------:R-:W-:Y:S01]  /*6020*/  F2FP.BF16.F32.PACK_AB R84, RZ, R84 ;  /* 0x00000054ff54723e */ /* 0x000fe200000010ff */
[----:B0-----:R-:W-:Y:S01]  /*6030*/  @P5 IMAD.MOV.U32 R4, RZ, RZ, R8 ;  /* 0x000000ffff045224 */ /* 0x001fe200078e0008 */
[----:B------:R-:W-:Y:S01]  /*6040*/  F2FP.BF16.F32.PACK_AB R85, RZ, R85 ;  /* 0x00000055ff55723e */ /* 0x000fe200000010ff */
[----:B------:R-:W-:Y:S01]  /*6050*/  @P5 IMAD.MOV.U32 R5, RZ, RZ, R9 ;  /* 0x000000ffff055224 */ /* 0x000fe200078e0009 */
[----:B------:R-:W-:-:S02]  /*6060*/  F2FP.BF16.F32.PACK_AB R86, RZ, R86 ;  /* 0x00000056ff56723e */ /* 0x000fc400000010ff */
[----:B------:R-:W-:Y:S02]  /*6070*/  F2FP.BF16.F32.PACK_AB R87, RZ, R87 ;  /* 0x00000057ff57723e */ /* 0x000fe400000010ff */
[----:B------:R0:W-:Y:S01]  /*6080*/  @P5 STG.E.U16 desc[UR38][R4.64+0xd2], R79 ;  /* 0x0000d24f04005986 */ /* 0x0001e2000c101526 */
[C---:B------:R-:W-:Y:S02]  /*6090*/  ISETP.GT.AND P5, PT, R3.reuse, RZ, P3 ;  /* 0x000000ff0300720c */ /* 0x040fe40001fa4270 */
[----:B------:R-:W-:-:S11]  /*60a0*/  ISETP.GT.AND P3, PT, R3, 0x8, P3 ;  /* 0x000000080300780c */ /* 0x000fd60001f64270 */
[----:B0-----:R-:W-:Y:S02]  /*60b0*/  @P5 IMAD.MOV.U32 R4, RZ, RZ, R6 ;  /* 0x000000ffff045224 */ /* 0x001fe400078e0006 */
[----:B------:R-:W-:-:S05]  /*60c0*/  @P5 IMAD.MOV.U32 R5, RZ, RZ, R7 ;  /* 0x000000ffff055224 */ /* 0x000fca00078e0007 */
[----:B------:R0:W-:Y:S01]  /*60d0*/  @P5 STG.E.U16 desc[UR38][R4.64+0xe0], R80 ;  /* 0x0000e05004005986 */ /* 0x0001e2000c101526 */
[C---:B------:R-:W-:Y:S02]  /*60e0*/  ISETP.GT.AND P5, PT, R3.reuse, RZ, P0 ;  /* 0x000000ff0300720c */ /* 0x040fe400007a4270 */
[----:B------:R-:W-:Y:S01]  /*60f0*/  ISETP.GT.AND P0, PT, R3, 0x8, P0 ;  /* 0x000000080300780c */ /* 0x000fe20000704270 */
[----:B0-----:R-:W-:Y:S02]  /*6100*/  @P4 IMAD.MOV.U32 R4, RZ, RZ, R6 ;  /* 0x000000ffff044224 */ /* 0x001fe400078e0006 */
[----:B------:R-:W-:-:S05]  /*6110*/  @P4 IMAD.MOV.U32 R5, RZ, RZ, R7 ;  /* 0x000000ffff054224 */ /* 0x000fca00078e0007 */
[----:B------:R0:W-:Y:S01]  /*6120*/  @P4 STG.E.U16 desc[UR38][R4.64+0xe2], R81 ;  /* 0x0000e25104004986 */ /* 0x0001e2000c101526 */
[C---:B------:R-:W-:Y:S02]  /*6130*/  ISETP.GT.AND P4, PT, R3.reuse, RZ, P1 ;  /* 0x000000ff0300720c */ /* 0x040fe40000f84270 */
[----:B------:R-:W-:Y:S01]  /*6140*/  ISETP.GT.AND P1, PT, R3, 0x8, P1 ;  /* 0x000000080300780c */ /* 0x000fe20000f24270 */
[----:B0-----:R-:W-:Y:S02]  /*6150*/  @P3 IMAD.MOV.U32 R4, RZ, RZ, R8 ;  /* 0x000000ffff043224 */ /* 0x001fe400078e0008 */
[----:B------:R-:W-:-:S05]  /*6160*/  @P3 IMAD.MOV.U32 R5, RZ, RZ, R9 ;  /* 0x000000ffff053224 */ /* 0x000fca00078e0009 */
[----:B------:R0:W-:Y:S02]  /*6170*/  @P3 STG.E.U16 desc[UR38][R4.64+0xe0], R82 ;  /* 0x0000e05204003986 */ /* 0x0001e4000c101526 */
[----:B0-----:R-:W-:Y:S02]  /*6180*/  @P2 IMAD.MOV.U32 R4, RZ, RZ, R8 ;  /* 0x000000ffff042224 */ /* 0x001fe400078e0008 */
[----:B------:R-:W-:-:S05]  /*6190*/  @P2 IMAD.MOV.U32 R5, RZ, RZ, R9 ;  /* 0x000000ffff052224 */ /* 0x000fca00078e0009 */
[----:B------:R0:W-:Y:S02]  /*61a0*/  @P2 STG.E.U16 desc[UR38][R4.64+0xe2], R83 ;  /* 0x0000e25304002986 */ /* 0x0001e4000c101526 */
[----:B0-----:R-:W-:Y:S02]  /*61b0*/  @P4 IMAD.MOV.U32 R4, RZ, RZ, R6 ;  /* 0x000000ffff044224 */ /* 0x001fe400078e0006 */
[----:B------:R-:W-:-:S05]  /*61c0*/  @P4 IMAD.MOV.U32 R5, RZ, RZ, R7 ;  /* 0x000000ffff054224 */ /* 0x000fca00078e0007 */
[----:B------:R0:W-:Y:S04]  /*61d0*/  @P4 STG.E.U16 desc[UR38][R4.64+0xf0], R84 ;  /* 0x0000f05404004986 */ /* 0x0001e8000c101526 */
[----:B------:R1:W-:Y:S01]  /*61e0*/  @P5 STG.E.U16 desc[UR38][R6.64+0xf2], R85 ;  /* 0x0000f25506005986 */ /* 0x0003e2000c101526 */
[----:B0-----:R-:W-:Y:S02]  /*61f0*/  @P1 IMAD.MOV.U32 R4, RZ, RZ, R8 ;  /* 0x000000ffff041224 */ /* 0x001fe400078e0008 */
[----:B------:R-:W-:-:S05]  /*6200*/  @P1 IMAD.MOV.U32 R5, RZ, RZ, R9 ;  /* 0x000000ffff051224 */ /* 0x000fca00078e0009 */
[----:B------:R1:W-:Y:S04]  /*6210*/  @P1 STG.E.U16 desc[UR38][R4.64+0xf0], R86 ;  /* 0x0000f05604001986 */ /* 0x0003e8000c101526 */
[----:B------:R1:W-:Y:S02]  /*6220*/  @P0 STG.E.U16 desc[UR38][R8.64+0xf2], R87 ;  /* 0x0000f25708000986 */ /* 0x0003e4000c101526 */
.L_x_161:
[----:B------:R-:W-:Y:S05]  /*6230*/  BSYNC B0 ;  /* 0x0000000000007941 */ /* 0x000fea0003800000 */
.L_x_35:
[----:B------:R-:W-:Y:S01]  /*6240*/  IADD3 R16, P0, R16, UR36, RZ ;  /* 0x0000002410107c10 */ /* 0x000fe2000ff1e0ff */
[----:B------:R-:W-:Y:S01]  /*6250*/  ULDC.64 UR4, c[0x0][0x650] ;  /* 0x0001940000047ab9 */ /* 0x000fe20000000a00 */
[----:B------:R-:W-:Y:S01]  /*6260*/  PRMT R3, RZ, 0x7610, R3 ;  /* 0x00007610ff037816 */ /* 0x000fe20000000003 */
[----:B------:R-:W-:Y:S01]  /*6270*/  IMAD.MOV.U32 R100, RZ, RZ, -0x1 ;  /* 0xffffffffff647424 */ /* 0x000fe200078e00ff */
[----:B------:R-:W-:Y:S01]  /*6280*/  IADD3.X R17, R17, UR42, RZ, P0, !PT ;  /* 0x0000002a11117c10 */ /* 0x000fe200087fe4ff */
[----:B------:R-:W-:Y:S01]  /*6290*/  IMAD.MOV.U32 R99, RZ, RZ, -0x1 ;  /* 0xffffffffff637424 */ /* 0x000fe200078e00ff */
[----:B------:R-:W-:-:S04]  /*62a0*/  ISETP.GE.U32.AND P0, PT, R16, UR4, PT ;  /* 0x0000000410007c0c */ /* 0x000fc8000bf06070 */
[----:B------:R-:W-:-:S13]  /*62b0*/  ISETP.GE.U32.AND.EX P0, PT, R17, UR5, PT, P0 ;  /* 0x0000000511007c0c */ /* 0x000fda000bf06100 */
[----:B------:R-:W-:Y:S05]  /*62c0*/  @P0 BRA `(.L_x_162) ;  /* 0x0000000400500947 */ /* 0x000fea0003800000 */
[----:B------:R-:W0:Y:S01]  /*62d0*/  LDC.64 R10, c[0x0][0x628] ;  /* 0x00018a00ff0a7b82 */ /* 0x000e220000000a00 */
[----:B------:R-:W0:Y:S01]  /*62e0*/  S2R R20, SR_CTAID.X ;  /* 0x0000000000147919 */ /* 0x000e220000002500 */
[----:B-12-4-:R-:W-:Y:S02]  /*62f0*/  IMAD.MOV.U32 R8, RZ, RZ, R16 ;  /* 0x000000ffff087224 */ /* 0x016fe400078e0010 */
[----:B------:R-:W-:Y:S01]  /*6300*/  IMAD.MOV.U32 R9, RZ, RZ, R17 ;  /* 0x000000ffff097224 */ /* 0x000fe200078e0011 */
[----:B------:R-:W1:Y:S03]  /*6310*/  S2R R21, SR_CTAID.Y ;  /* 0x0000000000157919 */ /* 0x000e660000002600 */
[----:B------:R-:W2:Y:S08]  /*6320*/  LDC R0, c[0x0][0x630] ;  /* 0x00018c00ff007b82 */ /* 0x000eb00000000800 */
[----:B------:R-:W4:Y:S01]  /*6330*/  LDC.64 R14, c[0x0][0x620] ;  /* 0x00018800ff0e7b82 */ /* 0x000f220000000a00 */
[----:B0-----:R-:W-:-:S04]  /*6340*/  ISETP.NE.U32.AND P0, PT, R10, RZ, PT ;  /* 0x000000ff0a00720c */ /* 0x001fc80003f05070 */
[----:B------:R-:W-:-:S13]  /*6350*/  ISETP.NE.AND.EX P0, PT, R11, RZ, PT, P0 ;  /* 0x000000ff0b00720c */ /* 0x000fda0003f05300 */
[----:B-12-4-:R-:W-:Y:S05]  /*6360*/  @!P0 BRA `(.L_x_163) ;  /* 0x0000000000288947 */ /* 0x016fea0003800000 */
[----:B------:R-:W0:Y:S02]  /*6370*/  LDC R3, c[0x0][0x634] ;  /* 0x00018d00ff037b82 */ /* 0x000e240000000800 */
[----:B0-----:R-:W-:-:S05]  /*6380*/  IADD3 R3, P0, R16, R3, RZ ;  /* 0x0000000310037210 */ /* 0x001fca0007f1e0ff */
[----:B---3--:R-:W-:-:S04]  /*6390*/  IMAD.X R13, RZ, RZ, R17, P0 ;  /* 0x000000ffff0d7224 */ /* 0x008fc800000e0611 */
[----:B------:R-:W-:-:S04]  /*63a0*/  IMAD.WIDE.U32 R4, R13, R10, RZ ;  /* 0x0000000a0d047225 */ /* 0x000fc800078e00ff */
[----:B------:R-:W-:-:S04]  /*63b0*/  IMAD.WIDE.U32 R6, P0, R3, R11, R4 ;  /* 0x0000000b03067225 */ /* 0x000fc80007800004 */
[----:B------:R-:W-:-:S04]  /*63c0*/  IMAD.WIDE.U32 R4, R3, R10, RZ ;  /* 0x0000000a03047225 */ /* 0x000fc800078e00ff */
[----:B------:R-:W-:Y:S01]  /*63d0*/  IMAD.X R9, RZ, RZ, RZ, P0 ;  /* 0x000000ffff097224 */ /* 0x000fe200000e06ff */
[----:B------:R-:W-:Y:S01]  /*63e0*/  IADD3 RZ, P0, R5, R6, RZ ;  /* 0x0000000605ff7210 */ /* 0x000fe20007f1e0ff */
[----:B------:R-:W-:-:S04]  /*63f0*/  IMAD.MOV.U32 R8, RZ, RZ, R7 ;  /* 0x000000ffff087224 */ /* 0x000fc800078e0007 */
[----:B------:R-:W-:-:S08]  /*6400*/  IMAD.WIDE.U32.X R8, R13, R11, R8, P0 ;  /* 0x0000000b0d087225 */ /* 0x000fd000000e0408 */
.L_x_163:
[----:B------:R-:W0:Y:S01]  /*6410*/  LDC.64 R28, c[0x0][0x640] ;  /* 0x00019000ff1c7b82 */ /* 0x000e220000000a00 */
[-CC-:B------:R-:W-:Y:S01]  /*6420*/  SHF.R.U64 R99, R8, R0.reuse, R9.reuse ;  /* 0x0000000008637219 */ /* 0x180fe20000001209 */
[----:B------:R-:W-:Y:S01]  /*6430*/  ULDC UR4, c[0x0][0x150] ;  /* 0x0000540000047ab9 */ /* 0x000fe20000000800 */
[----:B------:R-:W-:Y:S02]  /*6440*/  SHF.R.U32.HI R0, RZ, R0, R9 ;  /* 0x00000000ff007219 */ /* 0x000fe40000011609 */
[----:B------:R-:W-:Y:S02]  /*6450*/  IADD3 R3, P0, RZ, -R99, RZ ;  /* 0x80000063ff037210 */ /* 0x000fe40007f1e0ff */
[----:B------:R-:W-:Y:S01]  /*6460*/  I2FP.F32.U32 R7, R20 ;  /* 0x0000001400077245 */ /* 0x000fe20000201000 */
[----:B------:R-:W1:Y:S02]  /*6470*/  LDC R6, c[0x0][0x618] ;  /* 0x00018600ff067b82 */ /* 0x000e640000000800 */
[----:B------:R-:W-:-:S02]  /*6480*/  IMAD.X R5, RZ, RZ, ~R0, P0 ;  /* 0x000000ffff057224 */ /* 0x000fc400000e0e00 */
[----:B------:R-:W-:Y:S01]  /*6490*/  FMUL R7, R7, UR4 ;  /* 0x0000000407077c20 */ /* 0x000fe20008400000 */
[----:B------:R-:W-:Y:S01]  /*64a0*/  ULDC UR4, c[0x0][0x154] ;  /* 0x0000550000047ab9 */ /* 0x000fe20000000800 */
[-C--:B------:R-:W-:Y:S02]  /*64b0*/  IMAD R0, R5, R14.reuse, RZ ;  /* 0x0000000e05007224 */ /* 0x080fe400078e02ff */
[----:B------:R-:W2:Y:S01]  /*64c0*/  LDC R8, c[0x0][0x608] ;  /* 0x00018200ff087b82 */ /* 0x000ea20000000800 */
[C---:B---3--:R-:W-:Y:S01]  /*64d0*/  IMAD.WIDE.U32 R4, R3.reuse, R14, R16 ;  /* 0x0000000e03047225 */ /* 0x048fe200078e0010 */
[----:B------:R-:W3:Y:S03]  /*64e0*/  F2I.U32.TRUNC.NTZ R7, R7 ;  /* 0x0000000700077305 */ /* 0x000ee6000020f000 */
[----:B------:R-:W-:Y:S01]  /*64f0*/  IMAD R3, R3, R15, R0 ;  /* 0x0000000f03037224 */ /* 0x000fe200078e0200 */
[----:B------:R-:W-:-:S02]  /*6500*/  I2FP.F32.U32 R0, R21 ;  /* 0x0000001500007245 */ /* 0x000fc40000201000 */
[----:B------:R-:W4:Y:S01]  /*6510*/  LDC R26, c[0x0][0x658] ;  /* 0x00019600ff1a7b82 */ /* 0x000f220000000800 */
[----:B------:R-:W-:Y:S01]  /*6520*/  IMAD.IADD R3, R5, 0x1, R3 ;  /* 0x0000000105037824 */ /* 0x000fe200078e0203 */
[----:B0-----:R-:W-:Y:S01]  /*6530*/  ISETP.NE.U32.AND P0, PT, R28, RZ, PT ;  /* 0x000000ff1c00720c */ /* 0x001fe20003f05070 */
[----:B------:R-:W-:-:S03]  /*6540*/  FMUL R0, R0, UR4 ;  /* 0x0000000400007c20 */ /* 0x000fc60008400000 */
[----:B------:R-:W-:Y:S01]  /*6550*/  ISETP.NE.AND.EX P0, PT, R29, RZ, PT, P0 ;  /* 0x000000ff1d00720c */ /* 0x000fe20003f05300 */
[----:B------:R0:W0:Y:S01]  /*6560*/  F2I.U32.TRUNC.NTZ R14, R0 ;  /* 0x00000000000e7305 */ /* 0x000022000020f000 */
[----:B------:R-:W0:Y:S01]  /*6570*/  LDC R9, c[0x0][0x144] ;  /* 0x00005100ff097b82 */ /* 0x000e220000000800 */
[-C--:B-1----:R-:W-:Y:S01]  /*6580*/  SHF.R.U64 R10, R4, R6.reuse, R3 ;  /* 0x00000006040a7219 */ /* 0x082fe20000001203 */
[----:B---3--:R-:W-:Y:S01]  /*6590*/  IMAD.MOV R7, RZ, RZ, -R7 ;  /* 0x000000ffff077224 */ /* 0x008fe200078e0a07 */
[----:B------:R-:W-:-:S05]  /*65a0*/  SHF.R.U32.HI R3, RZ, R6, R3 ;  /* 0x00000006ff037219 */ /* 0x000fca0000011603 */
[----:B-----5:R-:W1:Y:S01]  /*65b0*/  LDC R24, c[0x0][0x148] ;  /* 0x00005200ff187b82 */ /* 0x020e620000000800 */
[-CC-:B--2---:R-:W-:Y:S02]  /*65c0*/  SHF.R.U64 R12, R10, R8.reuse, R3.reuse ;  /* 0x000000080a0c7219 */ /* 0x184fe40000001203 */
[----:B------:R-:W-:-:S05]  /*65d0*/  SHF.R.U32.HI R3, RZ, R8, R3 ;  /* 0x00000008ff037219 */ /* 0x000fca0000011603 */
[----:B------:R-:W2:Y:S01]  /*65e0*/  LDC R15, c[0x0][0x600] ;  /* 0x00018000ff0f7b82 */ /* 0x000ea20000000800 */
[-CC-:B----4-:R-:W-:Y:S02]  /*65f0*/  SHF.R.U64 R13, R12, R26.reuse, R3.reuse ;  /* 0x0000001a0c0d7219 */ /* 0x190fe40000001203 */
[----:B------:R-:W-:-:S03]  /*6600*/  SHF.R.U32.HI R5, RZ, R26, R3 ;  /* 0x0000001aff057219 */ /* 0x000fc60000011603 */
[----:B------:R-:W-:Y:S02]  /*6610*/  IMAD.MOV.U32 R4, RZ, RZ, R13 ;  /* 0x000000ffff047224 */ /* 0x000fe400078e000d */
[----:B------:R-:W3:Y:S01]  /*6620*/  LDC R27, c[0x0][0x648] ;  /* 0x00019200ff1b7b82 */ /* 0x000ee20000000800 */
[----:B0-----:R-:W-:-:S07]  /*6630*/  IMAD R25, R9, R7, R20 ;  /* 0x0000000709197224 */ /* 0x001fce00078e0214 */
[----:B------:R-:W0:Y:S08]  /*6640*/  LDC R30, c[0x0][0x638] ;  /* 0x00018e00ff1e7b82 */ /* 0x000e300000000800 */
[----:B------:R-:W4:Y:S01]  /*6650*/  LDC R31, c[0x0][0x610] ;  /* 0x00018400ff1f7b82 */ /* 0x000f220000000800 */
[----:B-1----:R-:W-:Y:S05]  /*6660*/  @!P0 BRA `(.L_x_164) ;  /* 0x0000000000288947 */ /* 0x002fea0003800000 */
[----:B------:R-:W1:Y:S02]  /*6670*/  LDC R0, c[0x0][0x64c] ;  /* 0x00019300ff007b82 */ /* 0x000e640000000800 */
[----:B-1----:R-:W-:-:S05]  /*6680*/  IADD3 R3, P0, R13, R0, RZ ;  /* 0x000000000d037210 */ /* 0x002fca0007f1e0ff */
        /* <DEDUP_REMOVED lines=8> */
.L_x_164:
[----:B------:R-:W-:Y:S01]  /*6710*/  ISETP.NE.AND P0, PT, R2, 0x1, PT ;  /* 0x000000010200780c */ /* 0x000fe20003f05270 */
[----:B------:R-:W-:Y:S01]  /*6720*/  IMAD.MOV R14, RZ, RZ, -R14 ;  /* 0x000000ffff0e7224 */ /* 0x000fe200078e0a0e */
[----:B---3--:R-:W-:Y:S01]  /*6730*/  SHF.R.U64 R0, R4, R27, R5 ;  /* 0x0000001b04007219 */ /* 0x008fe20000001205 */
[----:B--2---:R-:W-:Y:S01]  /*6740*/  VIADD R5, R15, 0xffffffff ;  /* 0xffffffff0f057836 */ /* 0x004fe20000000000 */
[----:B------:R-:W-:-:S03]  /*6750*/  LOP3.LUT R3, R12, R97, RZ, 0xc0, !PT ;  /* 0x000000610c037212 */ /* 0x000fc600078ec0ff */
[----:B------:R-:W-:Y:S01]  /*6760*/  IMAD.MOV R4, RZ, RZ, -R0 ;  /* 0x000000ffff047224 */ /* 0x000fe200078e0a00 */
[----:B------:R-:W-:Y:S01]  /*6770*/  LOP3.LUT R10, R10, R5, RZ, 0xc0, !PT ;  /* 0x000000050a0a7212 */ /* 0x000fe200078ec0ff */
[----:B------:R-:W-:Y:S02]  /*6780*/  IMAD R0, R92, R0, R3 ;  /* 0x000000005c007224 */ /* 0x000fe400078e0203 */
[----:B0-----:R-:W-:Y:S02]  /*6790*/  IMAD R3, R4, R30, R13 ;  /* 0x0000001e04037224 */ /* 0x001fe400078e020d */
[----:B------:R-:W-:Y:S02]  /*67a0*/  @P0 IMAD R25, R24, R14, R21 ;  /* 0x0000000e18190224 */ /* 0x000fe400078e0215 */
[----:B------:R-:W-:Y:S02]  /*67b0*/  IMAD R5, R3, R15, R10 ;  /* 0x0000000f03057224 */ /* 0x000fe400078e020a */
[----:B----4-:R-:W-:-:S02]  /*67c0*/  IMAD R0, R0, R31, R25 ;  /* 0x0000001f00007224 */ /* 0x010fc400078e0219 */
[----:B------:R-:W-:-:S03]  /*67d0*/  IMAD.MOV.U32 R4, RZ, RZ, 0x1 ;  /* 0x00000001ff047424 */ /* 0x000fc600078e00ff */
[----:B------:R-:W-:Y:S02]  /*67e0*/  SEL R100, R5, R0, !P0 ;  /* 0x0000000005647207 */ /* 0x000fe40004000000 */
[----:B------:R-:W-:Y:S02]  /*67f0*/  PRMT R3, R4, 0x7610, R3 ;  /* 0x0000761004037816 */ /* 0x000fe40000000003 */
[----:B------:R-:W-:-:S07]  /*6800*/  SEL R0, R0, R5, !P0 ;  /* 0x0000000500007207 */ /* 0x000fce0004000000 */
.L_x_162:
[----:B------:R-:W-:Y:S01]  /*6810*/  LOP3.LUT P0, RZ, R3, 0xff, RZ, 0xc0, !PT ;  /* 0x000000ff03ff7812 */ /* 0x000fe2000780c0ff */
[----:B------:R-:W-:-:S12]  /*6820*/  IMAD.MOV.U32 R101, RZ, RZ, R0 ;  /* 0x000000ffff657224 */ /* 0x000fd800078e0000 */
[----:B------:R-:W-:Y:S05]  /*6830*/  @P0 BRA `(.L_x_165) ;  /* 0xffffffac00d40947 */ /* 0x000fea000383ffff */
[----:B------:R-:W-:Y:S05]  /*6840*/  EXIT ;  /* 0x000000000000794d */ /* 0x000fea0003800000 */
.L_x_8:
        /* <DEDUP_REMOVED lines=26> */
.L_x_167:
[----:B------:R-:W0:Y:S01]  /*69f0*/  LDC.64 R30, c[0x0][0x640] ;  /* 0x00019000ff1e7b82 */ /* 0x000e220000000a00 */
[-CC-:B------:R-:W-:Y:S01]  /*6a00*/  SHF.R.U64 R22, R14, R8.reuse, R15.reuse ;  /* 0x000000080e167219 */ /* 0x180fe2000000120f */
[----:B------:R-:W-:Y:S01]  /*6a10*/  IMAD.MOV.U32 R27, RZ, RZ, 0x1 ;  /* 0x00000001ff1b7424 */ /* 0x000fe200078e00ff */
[----:B------:R-:W-:Y:S02]  /*6a20*/  SHF.R.U32.HI R7, RZ, R8, R15 ;  /* 0x00000008ff077219 */ /* 0x000fe4000001160f */
[----:B------:R-:W-:-:S03]  /*6a30*/  IADD3 R13, P0, RZ, -R22, RZ ;  /* 0x80000016ff0d7210 */ /* 0x000fc60007f1e0ff */
[----:B------:R-:W1:Y:S02]  /*6a40*/  LDC R12, c[0x0][0x618] ;  /* 0x00018600ff0c7b82 */ /* 0x000e640000000800 */
[----:B------:R-:W-:Y:S02]  /*6a50*/  IMAD.X R7, RZ, RZ, ~R7, P0 ;  /* 0x000000ffff077224 */ /* 0x000fe400000e0e07 */
[----:B------:R-:W-:-:S04]  /*6a60*/  IMAD.WIDE.U32 R10, R13, R24, R16 ;  /* 0x000000180d0a7225 */ /* 0x000fc800078e0010 */
[----:B------:R-:W2:Y:S01]  /*6a70*/  LDC R14, c[0x0][0x608] ;  /* 0x00018200ff0e7b82 */ /* 0x000ea20000000800 */
[----:B------:R-:W-:-:S04]  /*6a80*/  IMAD R8, R7, R24, RZ ;  /* 0x0000001807087224 */ /* 0x000fc800078e02ff */
[----:B------:R-:W-:-:S03]  /*6a90*/  IMAD R7, R13, R25, R8 ;  /* 0x000000190d077224 */ /* 0x000fc600078e0208 */
[----:B------:R-:W3:Y:S01]  /*6aa0*/  LDC R28, c[0x0][0x658] ;  /* 0x00019600ff1c7b82 */ /* 0x000ee20000000800 */
[----:B------:R-:W-:Y:S01]  /*6ab0*/  IMAD.IADD R7, R11, 0x1, R7 ;  /* 0x000000010b077824 */ /* 0x000fe200078e0207 */
[----:B0-----:R-:W-:Y:S01]  /*6ac0*/  ISETP.NE.U32.AND P0, PT, R30, RZ, PT ;  /* 0x000000ff1e00720c */ /* 0x001fe20003f05070 */
[----:B------:R-:W-:-:S03]  /*6ad0*/  IMAD.MOV.U32 R11, RZ, RZ, -0x1 ;  /* 0xffffffffff0b7424 */ /* 0x000fc600078e00ff */
        /* <DEDUP_REMOVED lines=8> */
[-C--:B---3--:R-:W-:Y:S02]  /*6b60*/  SHF.L.U32 R10, R11, R28.reuse, RZ ;  /* 0x0000001c0b0a7219 */ /* 0x088fe400000006ff */
[--C-:B------:R-:W-:Y:S02]  /*6b70*/  SHF.R.U64 R26, R24, R28, R7.reuse ;  /* 0x0000001c181a7219 */ /* 0x100fe40000001207 */
[----:B------:R-:W-:Y:S02]  /*6b80*/  LOP3.LUT R29, RZ, R10, RZ, 0x33, !PT ;  /* 0x0000000aff1d7212 */ /* 0x000fe400078e33ff */
[----:B------:R-:W-:Y:S01]  /*6b90*/  SHF.R.U32.HI R11, RZ, R28, R7 ;  /* 0x0000001cff0b7219 */ /* 0x000fe20000011607 */
[----:B------:R-:W3:Y:S01]  /*6ba0*/  LDC R32, c[0x0][0x610] ;  /* 0x00018400ff207b82 */ /* 0x000ee20000000800 */
[----:B------:R-:W-:Y:S01]  /*6bb0*/  IMAD.MOV.U32 R10, RZ, RZ, R26 ;  /* 0x000000ffff0a7224 */ /* 0x000fe200078e001a */
[----:B------:R-:W-:Y:S06]  /*6bc0*/  @!P0 BRA `(.L_x_168) ;  /* 0x0000000000288947 */ /* 0x000fec0003800000 */
        /* <DEDUP_REMOVED lines=10> */
.L_x_168:
[----:B------:R-:W-:Y:S02]  /*6c70*/  ISETP.NE.AND P0, PT, R2, 0x1, PT ;  /* 0x000000010200780c */ /* 0x000fe40003f05270 */
[----:B-1----:R-:W-:Y:S01]  /*6c80*/  SHF.R.U64 R8, R10, R8, R11 ;  /* 0x000000080a087219 */ /* 0x002fe2000000120b */
[----:B0-----:R-:W-:Y:S01]  /*6c90*/  VIADD R11, R21, 0xffffffff ;  /* 0xffffffff150b7836 */ /* 0x001fe20000000000 */
[----:B------:R-:W-:Y:S02]  /*6ca0*/  SHF.L.U32 R27, R27, R28, RZ ;  /* 0x0000001c1b1b7219 */ /* 0x000fe400000006ff */
[----:B------:R-:W-:Y:S01]  /*6cb0*/  LOP3.LUT R5, R24, R29, RZ, 0xc0, !PT ;  /* 0x0000001d18057212 */ /* 0x000fe200078ec0ff */
[----:B------:R-:W-:-:S04]  /*6cc0*/  IMAD.MOV R7, RZ, RZ, -R8 ;  /* 0x000000ffff077224 */ /* 0x000fc800078e0a08 */
[----:B------:R-:W-:Y:S02]  /*6cd0*/  IMAD R5, R27, R8, R5 ;  /* 0x000000081b057224 */ /* 0x000fe400078e0205 */
[----:B------:R-:W-:Y:S01]  /*6ce0*/  @P0 IMAD R6, R9, R23, R4 ;  /* 0x0000001709060224 */ /* 0x000fe200078e0204 */
[----:B------:R-:W-:Y:S01]  /*6cf0*/  LOP3.LUT R9, R20, R11, RZ, 0xc0, !PT ;  /* 0x0000000b14097212 */ /* 0x000fe200078ec0ff */
[----:B--2---:R-:W-:Y:S02]  /*6d00*/  IMAD R4, R7, R25, R26 ;  /* 0x0000001907047224 */ /* 0x004fe400078e021a */
[----:B---3--:R-:W-:Y:S02]  /*6d10*/  IMAD R6, R5, R32, R6 ;  /* 0x0000002005067224 */ /* 0x008fe400078e0206 */
[----:B------:R-:W-:Y:S02]  /*6d20*/  IMAD R5, R4, R21, R9 ;  /* 0x0000001504057224 */ /* 0x000fe400078e0209 */
[----:B------:R-:W-:-:S02]  /*6d30*/  IMAD.MOV.U32 R8, RZ, RZ, 0x1 ;  /* 0x00000001ff087424 */ /* 0x000fc400078e00ff */
[----:B------:R-:W-:Y:S01]  /*6d40*/  IMAD.MOV.U32 R7, RZ, RZ, R22 ;  /* 0x000000ffff077224 */ /* 0x000fe200078e0016 */
[----:B------:R-:W-:Y:S02]  /*6d50*/  SEL R21, R5, R6, !P0 ;  /* 0x0000000605157207 */ /* 0x000fe40004000000 */
[----:B------:R-:W-:-:S07]  /*6d60*/  SEL R20, R6, R5, !P0 ;  /* 0x0000000506147207 */ /* 0x000fce0004000000 */
.L_x_166:
[----:B------:R-:W-:-:S08]  /*6d70*/  NOP ;  /* 0x0000000000007918 */ /* 0x000fd00000000000 */
[----:B------:R-:W0:-:S00]  /*6d80*/  USETMAXREG.DEALLOC.CTAPOOL 0x28 ;  /* 0x00000028000079c8 */ /* 0x000e0000080e0500 */
[----:B0-----:R-:W-:-:S13]  /*6d90*/  ISETP.NE.AND P0, PT, R3, RZ, PT ;  /* 0x000000ff0300720c */ /* 0x001fda0003f05270 */
[----:B------:R-:W-:Y:S05]  /*6da0*/  @P0 EXIT ;  /* 0x000000000000094d */ /* 0x000fea0003800000 */
[----:B------:R-:W-:Y:S01]  /*6db0*/  LOP3.LUT P0, RZ, R8, 0xff, RZ, 0xc0, !PT ;  /* 0x000000ff08ff7812 */ /* 0x000fe2000780c0ff */
[----:B------:R-:W-:Y:S02]  /*6dc0*/  IMAD.MOV.U32 R3, RZ, RZ, 0x1 ;  /* 0x00000001ff037424 */ /* 0x000fe400078e00ff */
[----:B------:R-:W-:-:S10]  /*6dd0*/  IMAD.MOV.U32 R8, RZ, RZ, RZ ;  /* 0x000000ffff087224 */ /* 0x000fd400078e00ff */
[----:B------:R-:W-:Y:S05]  /*6de0*/  @!P0 BRA `(.L_x_169) ;  /* 0x0000000c00288947 */ /* 0x000fea0003800000 */
[----:B------:R-:W0:Y:S01]  /*6df0*/  LDC R3, c[0x0][0x28c] ;  /* 0x0000a300ff037b82 */ /* 0x000e220000000800 */
[----:B------:R-:W1:Y:S01]  /*6e00*/  S2R R13, SR_CgaCtaId ;  /* 0x00000000000d7919 */ /* 0x000e620000008800 */
[----:B------:R-:W-:Y:S01]  /*6e10*/  ULDC UR5, c[0x0][0x658] ;  /* 0x0001960000057ab9 */ /* 0x000fe20000000800 */
[----:B------:R-:W-:Y:S01]  /*6e20*/  UMOV UR6, 0xffffffff ;  /* 0xffffffff00067882 */ /* 0x000fe20000000000 */
[----:B------:R-:W-:Y:S01]  /*6e30*/  BSSY B0, `(.L_x_169) ;  /* 0x00000c5000007945 */ /* 0x000fe20003800000 */
[----:B------:R-:W-:Y:S01]  /*6e40*/  USHF.L.U32 UR6, UR6, UR5, URZ ;  /* 0x0000000506067299 */ /* 0x000fe2000800063f */
[----:B------:R-:W-:Y:S01]  /*6e50*/  IMAD.MOV.U32 R10, RZ, RZ, 0x1 ;  /* 0x00000001ff0a7424 */ /* 0x000fe200078e00ff */
[----:B------:R-:W-:Y:S01]  /*6e60*/  LOP3.LUT R9, R18, 0x2, RZ, 0xfc, !PT ;  /* 0x0000000212097812 */ /* 0x000fe200078efcff */
[----:B------:R-:W-:Y:S01]  /*6e70*/  IMAD.MOV.U32 R8, RZ, RZ, RZ ;  /* 0x000000ffff087224 */ /* 0x000fe200078e00ff */
[----:B------:R-:W-:Y:S01]  /*6e80*/  ULDC UR4, c[0x0][0x600] ;  /* 0x0001800000047ab9 */ /* 0x000fe20000000800 */
[----:B------:R-:W-:Y:S01]  /*6e90*/  UMOV UR7, 0x1 ;  /* 0x0000000100077882 */ /* 0x000fe20000000000 */
[----:B------:R-:W-:-:S02]  /*6ea0*/  UIADD3 UR15, UR4, -0x1, URZ ;  /* 0xffffffff040f7890 */ /* 0x000fc4000fffe03f */
[----:B------:R-:W-:Y:S02]  /*6eb0*/  USHF.L.U32 UR17, UR7, UR5, URZ ;  /* 0x0000000507117299 */ /* 0x000fe4000800063f */
[----:B------:R-:W-:Y:S01]  /*6ec0*/  ULOP3.LUT UR16, URZ, UR6, URZ, 0x33, !UPT ;  /* 0x000000063f107292 */ /* 0x000fe2000f8e333f */
[----:B------:R-:W-:Y:S01]  /*6ed0*/  ULDC.64 UR20, c[0x0][0x198] ;  /* 0x0000660000147ab9 */ /* 0x000fe20000000a00 */
[----:B0-----:R-:W-:-:S05]  /*6ee0*/  VIADD R3, R3, 0xf ;  /* 0x0000000f03037836 */ /* 0x001fca0000000000 */
[----:B------:R-:W-:-:S04]  /*6ef0*/  SHF.R.S32.HI R4, RZ, 0x1f, R3 ;  /* 0x0000001fff047819 */ /* 0x000fc80000011403 */
[----:B------:R-:W-:Y:S01]  /*6f00*/  LEA.HI R4, R4, R3, RZ, 0x4 ;  /* 0x0000000304047211 */ /* 0x000fe200078f20ff */
[C---:B-1----:R-:W-:Y:S02]  /*6f10*/  IMAD.SHL.U32 R12, R13.reuse, 0x40, RZ ;  /* 0x000000400d0c7824 */ /* 0x042fe400078e00ff */
[----:B------:R-:W-:Y:S01]  /*6f20*/  IMAD.SHL.U32 R13, R13, 0x400, RZ ;  /* 0x000004000d0d7824 */ /* 0x000fe200078e00ff */
[----:B------:R-:W-:Y:S01]  /*6f30*/  SHF.R.S32.HI R11, RZ, 0x4, R4 ;  /* 0x00000004ff0b7819 */ /* 0x000fe20000011404 */
[----:B------:R-:W-:Y:S01]  /*6f40*/  IMAD.MOV.U32 R3, RZ, RZ, 0x1 ;  /* 0x00000001ff037424 */ /* 0x000fe200078e00ff */
[----:B------:R-:W-:Y:S02]  /*6f50*/  LOP3.LUT R12, R12, 0x40, RZ, 0xc0, !PT ;  /* 0x000000400c0c7812 */ /* 0x000fe400078ec0ff */
[----:B------:R-:W-:Y:S01]  /*6f60*/  LOP3.LUT R13, R13, 0x400, RZ, 0xc0, !PT ;  /* 0x000004000d0d7812 */ /* 0x000fe200078ec0ff */
[----:B------:R-:W-:-:S07]  /*6f70*/  VIADD R19, R11, 0x1 ;  /* 0x000000010b137836 */ /* 0x000fce0000000000 */
.L_x_180:
[----:B------:R-:W-:-:S03]  /*6f80*/  UMOV UR4, 0xffffffff ;  /* 0xffffffff00047882 */ /* 0x000fc60000000000 */
[----:B------:R-:W-:Y:S05]  /*6f90*/  BRA.DIV UR4, `(.L_x_170) ;  /* 0x0000001e04087947 */ /* 0x000fea000b800000 */
[----:B------:R-:W-:-:S13]  /*6fa0*/  ELECT P6, URZ, PT ;  /* 0x00000000003f782f */ /* 0x000fda00038c0000 */
.L_x_215:
[----:B------:R-:W0:Y:S01]  /*6fb0*/  LDC R4, c[0x0][0x28c] ;  /* 0x0000a300ff047b82 */ /* 0x000e220000000800 */
[----:B------:R-:W-:Y:S01]  /*6fc0*/  BSSY B1, `(.L_x_171) ;  /* 0x0000038000017945 */ /* 0x000fe20003800000 */
[----:B0-----:R-:W-:-:S13]  /*6fd0*/  ISETP.LT.OR P6, PT, R4, 0x1, !P6 ;  /* 0x000000010400780c */ /* 0x001fda00077c1670 */
[----:B------:R-:W-:Y:S05]  /*6fe0*/  @P6 BRA `(.L_x_172) ;  /* 0x0000000000d46947 */ /* 0x000fea0003800000 */
[----:B------:R-:W-:Y:S02]  /*6ff0*/  IMAD R21, R21, 0x80, R12 ;  /* 0x0000008015157824 */ /* 0x000fe400078e020c */
[----:B------:R-:W-:Y:S02]  /*7000*/  IMAD.SHL.U32 R20, R20, 0x80, RZ ;  /* 0x0000008014147824 */ /* 0x000fe400078e00ff */
[----:B------:R-:W-:Y:S02]  /*7010*/  IMAD.MOV.U32 R22, RZ, RZ, RZ ;  /* 0x000000ffff167224 */ /* 0x000fe400078e00ff */
[----:B------:R-:W-:Y:S02]  /*7020*/  IMAD.MOV.U32 R4, RZ, RZ, R19 ;  /* 0x000000ffff047224 */ /* 0x000fe400078e0013 */
[----:B------:R-:W-:Y:S02]  /*7030*/  IMAD.MOV.U32 R5, RZ, RZ, R3 ;  /* 0x000000ffff057224 */ /* 0x000fe400078e0003 */
[----:B------:R-:W-:-:S07]  /*7040*/  IMAD.MOV.U32 R6, RZ, RZ, R8 ;  /* 0x000000ffff067224 */ /* 0x000fce00078e0008 */
.L_x_175:
[----:B------:R-:W0:Y:S01]  /*7050*/  S2R R15, SR_CgaCtaId ;  /* 0x00000000000f7919 */ /* 0x000e220000008800 */
[----:B------:R-:W-:Y:S02]  /*7060*/  MOV R14, 0x400 ;  /* 0x00000400000e7802 */ /* 0x000fe40000000f00 */
[----:B------:R-:W-:Y:S02]  /*7070*/  ISETP.NE.AND P1, PT, R0, RZ, PT ;  /* 0x000000ff0000720c */ /* 0x000fe40003f25270 */
[----:B0-----:R-:W-:Y:S02]  /*7080*/  LEA R25, R15, R14, 0x18 ;  /* 0x0000000e0f197211 */ /* 0x001fe400078ec0ff */
[----:B------:R-:W-:-:S09]  /*7090*/  SHF.L.U32 R14, R5, 0x1f, RZ ;  /* 0x0000001f050e7819 */ /* 0x000fd200000006ff */
[----:B------:R-:W0:Y:S01]  /*70a0*/  @!P1 LDC R15, c[0x0][0x500] ;  /* 0x00014000ff0f9b82 */ /* 0x000e220000000800 */
[----:B------:R-:W-:-:S04]  /*70b0*/  IMAD R23, R6, 0x8, R25 ;  /* 0x0000000806177824 */ /* 0x000fc800078e0219 */
[----:B------:R-:W1:Y:S02]  /*70c0*/  SYNCS.PHASECHK.TRANS64.TRYWAIT P0, [R23+URZ+0xe0], R14 ;  /* 0x0000e00e170075a7 */ /* 0x000e64000800017f */
[----:B-1----:R-:W-:Y:S05]  /*70d0*/  @!P0 BRA `(.L_x_173) ;  /* 0x0000001800d88947 */ /* 0x002fea0003800000 */
.L_x_216:
[----:B-1----:R-:W-:Y:S01]  /*70e0*/  PRMT R14, R9, 0x9910, RZ ;  /* 0x00009910090e7816 */ /* 0x002fe200000000ff */
[----:B0-----:R0:W-:Y:S03]  /*70f0*/  @!P1 SYNCS.ARRIVE.TRANS64 RZ, [R23+URZ], R15 ;  /* 0x0000000f17ff99a7 */ /* 0x0011e6000800003f */
[----:B------:R-:W-:-:S13]  /*7100*/  ISETP.NE.AND P0, PT, R14, 0x2, PT ;  /* 0x000000020e00780c */ /* 0x000fda0003f05270 */
[----:B0-----:R-:W-:Y:S05]  /*7110*/  @P0 BRA `(.L_x_174) ;  /* 0x0000000000040947 */ /* 0x001fea0003800000 */
[----:B------:R-:W-:Y:S01]  /*7120*/  BPT.TRAP 0x1 ;  /* 0x000000040000795c */ /* 0x000fe20000300000 */
.L_x_174:
[C---:B------:R-:W-:Y:S01]  /*7130*/  IMAD R14, R6.reuse, 0x800, R13 ;  /* 0x00000800060e7824 */ /* 0x040fe200078e020d */
[----:B------:R-:W-:Y:S01]  /*7140*/  R2UR UR9, R23 ;  /* 0x00000000170972ca */ /* 0x000fe200000e0000 */
[--C-:B------:R-:W-:Y:S01]  /*7150*/  IMAD R15, R6, 0x1000, R25.reuse ;  /* 0x00001000060f7824 */ /* 0x100fe200078e0219 */
[----:B------:R-:W-:Y:S01]  /*7160*/  UIADD3 UR4, UP0, UR20, 0xf0, URZ ;  /* 0x000000f014047890 */ /* 0x000fe2000ff1e03f */
[----:B------:R-:W-:Y:S01]  /*7170*/  IMAD R14, R14, 0x2, R25 ;  /* 0x000000020e0e7824 */ /* 0x000fe200078e0219 */
[----:B------:R-:W-:Y:S01]  /*7180*/  R2UR UR11, R20 ;  /* 0x00000000140b72ca */ /* 0x000fe200000e0000 */
[----:B------:R-:W-:Y:S01]  /*7190*/  VIADD R4, R4, 0xffffffff ;  /* 0xffffffff04047836 */ /* 0x000fe20000000000 */
[----:B------:R-:W-:Y:S01]  /*71a0*/  R2UR UR5, R15 ;  /* 0x000000000f0572ca */ /* 0x000fe200000e0000 */
[----:B------:R-:W-:Y:S01]  /*71b0*/  UIADD3 UR22, UP1, UR20, 0x1f0, URZ ;  /* 0x000001f014167890 */ /* 0x000fe2000ff3e03f */
[----:B------:R-:W-:Y:S01]  /*71c0*/  R2UR UR8, R14 ;  /* 0x000000000e0872ca */ /* 0x000fe200000e0000 */
[----:B------:R-:W-:Y:S01]  /*71d0*/  VIADD R6, R6, 0x1 ;  /* 0x0000000106067836 */ /* 0x000fe20000000000 */
[----:B------:R-:W-:Y:S01]  /*71e0*/  R2UR UR10, R22 ;  /* 0x00000000160a72ca */ /* 0x000fe200000e0000 */
[----:B------:R-:W-:Y:S01]  /*71f0*/  UIADD3.X UR23, URZ, UR21, URZ, UP1, !UPT ;  /* 0x000000153f177290 */ /* 0x000fe20008ffe43f */
[----:B------:R-:W-:Y:S01]  /*7200*/  R2UR UR12, R7 ;  /* 0x00000000070c72ca */ /* 0x000fe200000e0000 */
[----:B------:R-:W-:Y:S01]  /*7210*/  UMOV UR6, 0x0 ;  /* 0x0000000000067882 */ /* 0x000fe20000000000 */
[----:B------:R-:W-:Y:S01]  /*7220*/  R2UR UR18, R21 ;  /* 0x00000000151272ca */ /* 0x000fe200000e0000 */
[----:B------:R-:W-:Y:S01]  /*7230*/  UMOV UR7, 0x10000000 ;  /* 0x1000000000077882 */ /* 0x000fe20000000000 */
[----:B------:R-:W-:Y:S01]  /*7240*/  ISETP.GT.AND P1, PT, R4, 0x1, PT ;  /* 0x000000010400780c */ /* 0x000fe20003f24270 */
[----:B------:R-:W-:Y:S01]  /*7250*/  UMOV UR19, 0x30000 ;  /* 0x0003000000137882 */ /* 0x000fe20000000000 */
[----:B------:R-:W-:Y:S01]  /*7260*/  ISETP.NE.AND P0, PT, R6, 0x1c, PT ;  /* 0x0000001c0600780c */ /* 0x000fe20003f05270 */
[----:B------:R-:W-:Y:S01]  /*7270*/  UIADD3 UR13, UR5, 0x280, URZ ;  /* 0x00000280050d7890 */ /* 0x000fe2000fffe03f */
[----:B------:R-:W-:Y:S01]  /*7280*/  VIADD R22, R22, 0x10 ;  /* 0x0000001016167836 */ /* 0x000fe20000000000 */
[----:B------:R-:W-:Y:S01]  /*7290*/  UIADD3.X UR5, URZ, UR21, URZ, UP0, !UPT ;  /* 0x000000153f057290 */ /* 0x000fe200087fe43f */
[----:B------:R-:W-:Y:S01]  /*72a0*/  SEL R14, RZ, 0x1, P0 ;  /* 0x00000001ff0e7807 */ /* 0x000fe20000000000 */
[----:B------:R-:W-:Y:S01]  /*72b0*/  UIADD3 UR14, UR8, 0x1c280, URZ ;  /* 0x0001c280080e7890 */ /* 0x000fe2000fffe03f */
[----:B------:R-:W-:-:S02]  /*72c0*/  SEL R6, R6, RZ, P0 ;  /* 0x000000ff06067207 */ /* 0x000fc40000000000 */
[----:B------:R-:W-:Y:S01]  /*72d0*/  UMOV UR8, UR13 ;  /* 0x0000000d00087c82 */ /* 0x000fe20008000000 */
[----:B------:R-:W-:-:S03]  /*72e0*/  LOP3.LUT R5, R5, R14, RZ, 0x3c, !PT ;  /* 0x0000000e05057212 */ /* 0x000fc600078e3cff */
[----:B------:R0:W-:Y:S02]  /*72f0*/  UTMALDG.3D [UR8], [UR4], desc[UR6] ;  /* 0x00000608040075b4 */ /* 0x0001e40008011000 */
[----:B0-----:R-:W-:Y:S01]  /*7300*/  UMOV UR8, UR14 ;  /* 0x0000000e00087c82 */ /* 0x001fe20008000000 */
[----:B------:R-:W-:Y:S02]  /*7310*/  UMOV UR11, UR18 ;  /* 0x00000012000b7c82 */ /* 0x000fe40008000000 */
[----:B------:R0:W-:Y:S02]  /*7320*/  UTMALDG.3D.MULTICAST [UR8], [UR22], UR19, desc[UR6] ;  /* 0x00000608160073b4 */ /* 0x0001e40008011813 */
[----:B0-----:R-:W-:Y:S05]  /*7330*/  @P1 BRA `(.L_x_175) ;  /* 0xfffffffc00441947 */ /* 0x001fea000383ffff */
.L_x_172:
[----:B------:R-:W-:Y:S05]  /*7340*/  BSYNC B1 ;  /* 0x0000000000017941 */ /* 0x000fea0003800000 */
.L_x_171:
[----:B------:R-:W-:Y:S01]  /*7350*/  LOP3.LUT P2, RZ, R10, 0xff, RZ, 0xc0, !PT ;  /* 0x000000ff0aff7812 */ /* 0x000fe2000784c0ff */
[C---:B------:R-:W-:Y:S01]  /*7360*/  IMAD.IADD R7, R11.reuse, 0x1, R8 ;  /* 0x000000010b077824 */ /* 0x040fe200078e0208 */
[----:B------:R-:W-:Y:S01]  /*7370*/  ULDC.64 UR4, c[0x0][0x650] ;  /* 0x0001940000047ab9 */ /* 0x000fe20000000a00 */
[----:B------:R-:W-:Y:S01]  /*7380*/  ISETP.GE.U32.AND P1, PT, R11, 0x1c, PT ;  /* 0x0000001c0b00780c */ /* 0x000fe20003f26070 */
[----:B------:R-:W-:Y:S01]  /*7390*/  BSSY B1, `(.L_x_176) ;  /* 0x000006c000017945 */ /* 0x000fe20003800000 */
[----:B------:R-:W-:Y:S01]  /*73a0*/  IMAD.MOV.U32 R20, RZ, RZ, -0x1 ;  /* 0xffffffffff147424 */ /* 0x000fe200078e00ff */
[----:B------:R-:W-:Y:S01]  /*73b0*/  ISETP.GT.U32.AND P0, PT, R7, 0x1b, PT ;  /* 0x0000001b0700780c */ /* 0x000fe20003f04070 */
[----:B------:R-:W-:Y:S01]  /*73c0*/  IMAD.MOV.U32 R21, RZ, RZ, -0x1 ;  /* 0xffffffffff157424 */ /* 0x000fe200078e00ff */
[----:B------:R-:W-:Y:S02]  /*73d0*/  PRMT R10, RZ, 0x7610, R10 ;  /* 0x00007610ff0a7816 */ /* 0x000fe4000000000a */
[----:B------:R-:W-:-:S03]  /*73e0*/  ISETP.LT.U32.AND P0, PT, R11, 0x1c, P0 ;  /* 0x0000001c0b00780c */ /* 0x000fc60000701070 */
[----:B------:R-:W0:Y:S01]  /*73f0*/  @P2 S2R R5, SR_CgaCtaId ;  /* 0x0000000000052919 */ /* 0x000e220000008800 */
[----:B------:R-:W-:Y:S02]  /*7400*/  @P2 MOV R4, 0x400 ;  /* 0x0000040000042802 */ /* 0x000fe40000000f00 */
[----:B------:R-:W-:-:S04]  /*7410*/  SEL R6, RZ, 0x1, !P0 ;  /* 0x00000001ff067807 */ /* 0x000fc80004000000 */
[----:B------:R-:W-:Y:S02]  /*7420*/  LOP3.LUT R3, R3, R6, RZ, 0x3c, !PT ;  /* 0x0000000603037212 */ /* 0x000fe400078e3cff */
[----:B0-----:R-:W-:-:S04]  /*7430*/  @P2 LEA R4, R5, R4, 0x18 ;  /* 0x0000000405042211 */ /* 0x001fc800078ec0ff */
[----:B------:R0:W-:Y:S01]  /*7440*/  @P2 SYNCS.ARRIVE.TRANS64.A1T0 RZ, [R4+URZ+0x1d8], RZ ;  /* 0x0001d8ff04ff29a7 */ /* 0x0001e2000810003f */
[----:B------:R-:W-:-:S04]  /*7450*/  IADD3 R16, P2, R16, UR36, RZ ;  /* 0x0000002410107c10 */ /* 0x000fc8000ff5e0ff */
[----:B------:R-:W-:Y:S02]  /*7460*/  IADD3.X R17, R17, UR42, RZ, P2, !PT ;  /* 0x0000002a11117c10 */ /* 0x000fe400097fe4ff */
[----:B------:R-:W-:Y:S02]  /*7470*/  ISETP.GE.U32.AND P0, PT, R16, UR4, PT ;  /* 0x0000000410007c0c */ /* 0x000fe4000bf06070 */
[----:B0-----:R-:W-:Y:S02]  /*7480*/  SHF.R.U32.HI R4, RZ, 0x2, R7 ;  /* 0x00000002ff047819 */ /* 0x001fe40000011607 */
[----:B------:R-:W-:-:S03]  /*7490*/  ISETP.GE.U32.AND.EX P0, PT, R17, UR5, PT, P0 ;  /* 0x0000000511007c0c */ /* 0x000fc6000bf06100 */
[----:B------:R-:W-:-:S04]  /*74a0*/  IMAD.WIDE.U32 R4, R4, 0x24924925, RZ ;  /* 0x2492492504047825 */ /* 0x000fc800078e00ff */
[----:B------:R-:W-:Y:S01]  /*74b0*/  IMAD R8, R5, -0x1c, R7 ;  /* 0xffffffe405087824 */ /* 0x000fe200078e0207 */
[----:B------:R-:W-:Y:S01]  /*74c0*/  @P1 LOP3.LUT R3, R3, 0x1, R5, 0x78, !PT ;  /* 0x0000000103031812 */ /* 0x000fe200078e7805 */
[----:B------:R-:W-:Y:S01]  /*74d0*/  IMAD.MOV.U32 R7, RZ, RZ, -0x1 ;  /* 0xffffffffff077424 */ /* 0x000fe200078e00ff */
[----:B------:R-:W-:-:S03]  /*74e0*/  PRMT R4, RZ, 0x7610, R4 ;  /* 0x00007610ff047816 */ /* 0x000fc60000000004 */
[----:B------:R-:W-:Y:S05]  /*74f0*/  @P0 BRA `(.L_x_177) ;  /* 0x0000000400540947 */ /* 0x000fea0003800000 */
[----:B------:R-:W0:Y:S01]  /*7500*/  S2R R15, SR_CTAID.X ;  /* 0x00000000000f7919 */ /* 0x000e220000002500 */
[----:B------:R-:W-:Y:S01]  /*7510*/  ULDC.64 UR4, c[0x0][0x628] ;  /* 0x00018a0000047ab9 */ /* 0x000fe20000000a00 */
[----:B------:R-:W-:Y:S01]  /*7520*/  ULDC UR7, c[0x0][0x630] ;  /* 0x00018c0000077ab9 */ /* 0x000fe20000000800 */
[----:B------:R-:W-:Y:S01]  /*7530*/  ISETP.NE.U32.AND P0, PT, RZ, UR4, PT ;  /* 0x00000004ff007c0c */ /* 0x000fe2000bf05070 */
[----:B------:R-:W1:Y:S01]  /*7540*/  S2R R20, SR_CTAID.Y ;  /* 0x0000000000147919 */ /* 0x000e620000002600 */
[----:B------:R-:W-:Y:S01]  /*7550*/  ULDC UR8, c[0x0][0x150] ;  /* 0x0000540000087ab9 */ /* 0x000fe20000000800 */
[----:B------:R-:W-:Y:S01]  /*7560*/  IMAD.MOV.U32 R4, RZ, RZ, R16 ;  /* 0x000000ffff047224 */ /* 0x000fe200078e0010 */
[----:B------:R-:W-:Y:S01]  /*7570*/  ISETP.NE.AND.EX P0, PT, RZ, UR5, PT, P0 ;  /* 0x00000005ff007c0c */ /* 0x000fe2000bf05300 */
[----:B------:R-:W-:Y:S01]  /*7580*/  IMAD.MOV.U32 R5, RZ, RZ, R17 ;  /* 0x000000ffff057224 */ /* 0x000fe200078e0011 */
[----:B0-----:R-:W-:-:S11]  /*7590*/  I2FP.F32.U32 R22, R15 ;  /* 0x0000000f00167245 */ /* 0x001fd60000201000 */
[----:B------:R-:W-:Y:S05]  /*75a0*/  @!P0 BRA `(.L_x_178) ;  /* 0x0000000000288947 */ /* 0x000fea0003800000 */
[----:B------:R-:W-:Y:S02]  /*75b0*/  ULDC UR6, c[0x0][0x634] ;  /* 0x00018d0000067ab9 */ /* 0x000fe40000000800 */
[----:B------:R-:W-:-:S05]  /*75c0*/  IADD3 R5, P0, R16, UR6, RZ ;  /* 0x0000000610057c10 */ /* 0x000fca000ff1e0ff */
[----:B------:R-:W-:-:S04]  /*75d0*/  IMAD.X R21, RZ, RZ, R17, P0 ;  /* 0x000000ffff157224 */ /* 0x000fc800000e0611 */
[----:B------:R-:W-:-:S04]  /*75e0*/  IMAD.WIDE.U32 R6, R21, UR4, RZ ;  /* 0x0000000415067c25 */ /* 0x000fc8000f8e00ff */
[----:B------:R-:W-:-:S04]  /*75f0*/  IMAD.WIDE.U32 R6, P0, R5, UR5, R6 ;  /* 0x0000000505067c25 */ /* 0x000fc8000f800006 */
[----:B------:R-:W-:-:S04]  /*7600*/  IMAD.WIDE.U32 R4, R5, UR4, RZ ;  /* 0x0000000405047c25 */ /* 0x000fc8000f8e00ff */
[----:B------:R-:W-:Y:S01]  /*7610*/  IMAD.MOV.U32 R4, RZ, RZ, R7 ;  /* 0x000000ffff047224 */ /* 0x000fe200078e0007 */
[----:B------:R-:W-:Y:S01]  /*7620*/  IADD3 RZ, P1, R5, R6, RZ ;  /* 0x0000000605ff7210 */ /* 0x000fe20007f3e0ff */
[----:B------:R-:W-:-:S04]  /*7630*/  IMAD.X R5, RZ, RZ, RZ, P0 ;  /* 0x000000ffff057224 */ /* 0x000fc800000e06ff */
[----:B------:R-:W-:-:S08]  /*7640*/  IMAD.WIDE.U32.X R4, R21, UR5, R4, P1 ;  /* 0x0000000515047c25 */ /* 0x000fd000088e0404 */
.L_x_178:
[--C-:B------:R-:W-:Y:S01]  /*7650*/  SHF.R.U64 R14, R4, UR7, R5.reuse ;  /* 0x00000007040e7c19 */ /* 0x100fe20008001205 */
[----:B------:R-:W-:Y:S01]  /*7660*/  FMUL R22, R22, UR8 ;  /* 0x0000000816167c20 */ /* 0x000fe20008400000 */
[----:B------:R-:W-:Y:S01]  /*7670*/  SHF.R.U32.HI R4, RZ, UR7, R5 ;  /* 0x00000007ff047c19 */ /* 0x000fe20008011605 */
[----:B------:R-:W0:Y:S01]  /*7680*/  LDC R6, c[0x0][0x144] ;  /* 0x00005100ff067b82 */ /* 0x000e220000000800 */
[----:B------:R-:W-:Y:S01]  /*7690*/  IADD3 R5, P0, RZ, -R14, RZ ;  /* 0x8000000eff057210 */ /* 0x000fe20007f1e0ff */
[----:B------:R-:W-:Y:S01]  /*76a0*/  ULDC UR6, c[0x0][0x154] ;  /* 0x0000550000067ab9 */ /* 0x000fe20000000800 */
[----:B-1----:R-:W-:Y:S01]  /*76b0*/  I2FP.F32.U32 R7, R20 ;  /* 0x0000001400077245 */ /* 0x002fe20000201000 */
[----:B------:R-:W1:Y:S01]  /*76c0*/  F2I.U32.TRUNC.NTZ R22, R22 ;  /* 0x0000001600167305 */ /* 0x000e62000020f000 */
[----:B------:R-:W-:Y:S01]  /*76d0*/  ULDC.64 UR4, c[0x0][0x620] ;  /* 0x0001880000047ab9 */ /* 0x000fe20000000a00 */
[----:B------:R-:W-:Y:S01]  /*76e0*/  IMAD.X R4, RZ, RZ, ~R4, P0 ;  /* 0x000000ffff047224 */ /* 0x000fe200000e0e04 */
[----:B------:R-:W-:Y:S01]  /*76f0*/  ISETP.NE.AND P2, PT, R2, 0x1, PT ;  /* 0x000000010200780c */ /* 0x000fe20003f45270 */
[----:B------:R-:W-:Y:S01]  /*7700*/  FMUL R23, R7, UR6 ;  /* 0x0000000607177c20 */ /* 0x000fe20008400000 */
[----:B------:R-:W2:Y:S01]  /*7710*/  LDC R25, c[0x0][0x148] ;  /* 0x00005200ff197b82 */ /* 0x000ea20000000800 */
[----:B------:R-:W-:Y:S01]  /*7720*/  IMAD R4, R4, UR4, RZ ;  /* 0x0000000404047c24 */ /* 0x000fe2000f8e02ff */
[----:B------:R-:W-:-:S02]  /*7730*/  ULDC.64 UR6, c[0x0][0x640] ;  /* 0x0001900000067ab9 */ /* 0x000fc40000000a00 */
[----:B------:R-:W-:Y:S01]  /*7740*/  ISETP.NE.U32.AND P0, PT, RZ, UR6, PT ;  /* 0x00000006ff007c0c */ /* 0x000fe2000bf05070 */
[----:B------:R-:W3:Y:S01]  /*7750*/  F2I.U32.TRUNC.NTZ R23, R23 ;  /* 0x0000001700177305 */ /* 0x000ee2000020f000 */
[C---:B------:R-:W-:Y:S02]  /*7760*/  IMAD R7, R5.reuse, UR5, R4 ;  /* 0x0000000505077c24 */ /* 0x040fe4000f8e0204 */
[----:B------:R-:W-:Y:S01]  /*7770*/  IMAD.WIDE.U32 R4, R5, UR4, R16 ;  /* 0x0000000405047c25 */ /* 0x000fe2000f8e0010 */
[----:B------:R-:W-:Y:S01]  /*7780*/  ULDC UR4, c[0x0][0x618] ;  /* 0x0001860000047ab9 */ /* 0x000fe20000000800 */
[----:B------:R-:W-:Y:S02]  /*7790*/  ISETP.NE.AND.EX P0, PT, RZ, UR7, PT, P0 ;  /* 0x00000007ff007c0c */ /* 0x000fe4000bf05300 */
[----:B------:R-:W-:Y:S02]  /*77a0*/  IMAD.IADD R5, R5, 0x1, R7 ;  /* 0x0000000105057824 */ /* 0x000fe400078e0207 */
[----:B-1----:R-:W-:-:S03]  /*77b0*/  IMAD.MOV R22, RZ, RZ, -R22 ;  /* 0x000000ffff167224 */ /* 0x002fc600078e0a16 */
[----:B------:R-:W-:Y:S01]  /*77c0*/  SHF.R.U64 R21, R4, UR4, R5 ;  /* 0x0000000404157c19 */ /* 0x000fe20008001205 */
[----:B0-----:R-:W-:Y:S01]  /*77d0*/  IMAD R15, R6, R22, R15 ;  /* 0x00000016060f7224 */ /* 0x001fe200078e020f */
[----:B------:R-:W-:Y:S01]  /*77e0*/  SHF.R.U32.HI R4, RZ, UR4, R5 ;  /* 0x00000004ff047c19 */ /* 0x000fe20008011605 */
[----:B------:R-:W-:Y:S01]  /*77f0*/  ULDC UR4, c[0x0][0x608] ;  /* 0x0001820000047ab9 */ /* 0x000fe20000000800 */
[----:B---3--:R-:W-:Y:S02]  /*7800*/  IMAD.MOV R6, RZ, RZ, -R23 ;  /* 0x000000ffff067224 */ /* 0x008fe400078e0a17 */
[--C-:B------:R-:W-:Y:S02]  /*7810*/  SHF.R.U64 R22, R21, UR4, R4.reuse ;  /* 0x0000000415167c19 */ /* 0x100fe40008001204 */
[----:B------:R-:W-:Y:S01]  /*7820*/  SHF.R.U32.HI R5, RZ, UR4, R4 ;  /* 0x00000004ff057c19 */ /* 0x000fe20008011604 */
[----:B------:R-:W-:Y:S01]  /*7830*/  ULDC UR4, c[0x0][0x658] ;  /* 0x0001960000047ab9 */ /* 0x000fe20000000800 */
[----:B--2---:R-:W-:-:S02]  /*7840*/  @P2 IMAD R15, R25, R6, R20 ;  /* 0x00000006190f2224 */ /* 0x004fc400078e0214 */
[--C-:B------:R-:W-:Y:S02]  /*7850*/  SHF.R.U64 R20, R22, UR4, R5.reuse ;  /* 0x0000000416147c19 */ /* 0x100fe40008001205 */
[----:B------:R-:W-:-:S03]  /*7860*/  SHF.R.U32.HI R23, RZ, UR4, R5 ;  /* 0x00000004ff177c19 */ /* 0x000fc60008011605 */
[----:B------:R-:W-:Y:S02]  /*7870*/  IMAD.MOV.U32 R6, RZ, RZ, R20 ;  /* 0x000000ffff067224 */ /* 0x000fe400078e0014 */
[----:B------:R-:W-:Y:S01]  /*7880*/  IMAD.MOV.U32 R5, RZ, RZ, R23 ;  /* 0x000000ffff057224 */ /* 0x000fe200078e0017 */
[----:B------:R-:W-:Y:S06]  /*7890*/  @!P0 BRA `(.L_x_179) ;  /* 0x00000000002c8947 */ /* 0x000fec0003800000 */
        /* <DEDUP_REMOVED lines=9> */
[----:B------:R-:W-:-:S04]  /*7930*/  IMAD.WIDE.U32.X R4, R23, UR7, R4, P1 ;  /* 0x0000000717047c25 */ /* 0x000fc800088e0404 */
[----:B------:R-:W-:-:S07]  /*7940*/  IMAD.MOV.U32 R6, RZ, RZ, R4 ;  /* 0x000000ffff067224 */ /* 0x000fce00078e0004 */
.L_x_179:
[----:B------:R-:W-:Y:S01]  /*7950*/  ULDC UR4, c[0x0][0x648] ;  /* 0x0001920000047ab9 */ /* 0x000fe20000000800 */
[----:B------:R-:W-:Y:S01]  /*7960*/  LOP3.LUT R4, R22, UR16, RZ, 0xc0, !PT ;  /* 0x0000001016047c12 */ /* 0x000fe2000f8ec0ff */
[----:B------:R-:W-:Y:S01]  /*7970*/  ULDC UR5, c[0x0][0x610] ;  /* 0x0001840000057ab9 */ /* 0x000fe20000000800 */
[----:B------:R-:W-:Y:S01]  /*7980*/  SHF.R.U64 R5, R6, UR4, R5 ;  /* 0x0000000406057c19 */ /* 0x000fe20008001205 */
[----:B------:R-:W-:Y:S01]  /*7990*/  ULDC UR4, c[0x0][0x638] ;  /* 0x00018e0000047ab9 */ /* 0x000fe20000000800 */
[----:B------:R-:W-:-:S03]  /*79a0*/  LOP3.LUT R21, R21, UR15, RZ, 0xc0, !PT ;  /* 0x0000000f15157c12 */ /* 0x000fc6000f8ec0ff */
[----:B------:R-:W-:Y:S02]  /*79b0*/  IMAD.MOV R7, RZ, RZ, -R5 ;  /* 0x000000ffff077224 */ /* 0x000fe400078e0a05 */
[----:B------:R-:W-:Y:S02]  /*79c0*/  IMAD R4, R5, UR17, R4 ;  /* 0x0000001105047c24 */ /* 0x000fe4000f8e0204 */
[----:B------:R-:W-:Y:S01]  /*79d0*/  IMAD R20, R7, UR4, R20 ;  /* 0x0000000407147c24 */ /* 0x000fe2000f8e0214 */
[----:B------:R-:W-:Y:S01]  /*79e0*/  ULDC UR4, c[0x0][0x600] ;  /* 0x0001800000047ab9 */ /* 0x000fe20000000800 */
[----:B------:R-:W-:Y:S02]  /*79f0*/  IMAD R15, R4, UR5, R15 ;  /* 0x00000005040f7c24 */ /* 0x000fe4000f8e020f */
[----:B------:R-:W-:Y:S02]  /*7a00*/  IMAD R20, R20, UR4, R21 ;  /* 0x0000000414147c24 */ /* 0x000fe4000f8e0215 */
[----:B------:R-:W-:-:S02]  /*7a10*/  IMAD.MOV.U32 R4, RZ, RZ, 0x1 ;  /* 0x00000001ff047424 */ /* 0x000fc400078e00ff */
[----:B------:R-:W-:Y:S01]  /*7a20*/  IMAD.MOV.U32 R7, RZ, RZ, R14 ;  /* 0x000000ffff077224 */ /* 0x000fe200078e000e */
[----:B------:R-:W-:Y:S02]  /*7a30*/  SEL R21, R20, R15, !P2 ;  /* 0x0000000f14157207 */ /* 0x000fe40005000000 */
[----:B------:R-:W-:-:S07]  /*7a40*/  SEL R20, R15, R20, !P2 ;  /* 0x000000140f147207 */ /* 0x000fce0005000000 */
.L_x_177:
[----:B------:R-:W-:Y:S05]  /*7a50*/  BSYNC B1 ;  /* 0x0000000000017941 */ /* 0x000fea0003800000 */
.L_x_176:
[----:B------:R-:W-:-:S13]  /*7a60*/  LOP3.LUT P0, RZ, R4, 0xff, RZ, 0xc0, !PT ;  /* 0x000000ff04ff7812 */ /* 0x000fda000780c0ff */
[----:B------:R-:W-:Y:S05]  /*7a70*/  @P0 BRA `(.L_x_180) ;  /* 0xfffffff400400947 */ /* 0x000fea000383ffff */
[----:B------:R-:W-:Y:S05]  /*7a80*/  BSYNC B0 ;  /* 0x0000000000007941 */ /* 0x000fea0003800000 */
.L_x_169:
[----:B------:R-:W-:-:S03]  /*7a90*/  UMOV UR4, 0xffffffff ;  /* 0xffffffff00047882 */ /* 0x000fc60000000000 */
[----:B------:R-:W-:Y:S05]  /*7aa0*/  BRA.DIV UR4, `(.L_x_181) ;  /* 0x0000001204787947 */ /* 0x000fea000b800000 */
[----:B------:R-:W-:-:S13]  /*7ab0*/  ELECT P6, URZ, PT ;  /* 0x00000000003f782f */ /* 0x000fda00038c0000 */
.L_x_219:
[----:B------:R-:W-:Y:S04]  /*7ac0*/  BSSY B0, `(.L_x_182) ;  /* 0x0000103000007945 */ /* 0x000fe80003800000 */
[----:B------:R-:W-:Y:S05]  /*7ad0*/  @!P6 BRA `(.L_x_183) ;  /* 0x000000100004e947 */ /* 0x000fea0003800000 */
[----:B------:R-:W-:-:S04]  /*7ae0*/  LOP3.LUT R18, R18, 0x2, RZ, 0xfc, !PT ;  /* 0x0000000212127812 */ /* 0x000fc800078efcff */
[----:B------:R-:W-:-:S13]  /*7af0*/  ISETP.NE.AND P0, PT, R18, 0x3, PT ;  /* 0x000000031200780c */ /* 0x000fda0003f05270 */
[----:B------:R-:W-:Y:S05]  /*7b00*/  @!P0 BRA `(.L_x_184) ;  /* 0x0000000000048947 */ /* 0x000fea0003800000 */
[----:B------:R-:W-:Y:S01]  /*7b10*/  BPT.TRAP 0x1 ;  /* 0x000000040000795c */ /* 0x000fe20000300000 */
.L_x_184:
[----:B------:R-:W0:Y:S01]  /*7b20*/  S2R R5, SR_CgaCtaId ;  /* 0x0000000000057919 */ /* 0x000e220000008800 */
[----:B------:R-:W-:Y:S02]  /*7b30*/  MOV R0, 0x400 ;  /* 0x0000040000007802 */ /* 0x000fe40000000f00 */
[----:B------:R-:W-:Y:S02]  /*7b40*/  SHF.L.U32 R2, R3, 0x1f, RZ ;  /* 0x0000001f03027819 */ /* 0x000fe400000006ff */
[----:B0-----:R-:W-:-:S05]  /*7b50*/  LEA R5, R5, R0, 0x18 ;  /* 0x0000000005057211 */ /* 0x001fca00078ec0ff */
[----:B------:R-:W-:-:S04]  /*7b60*/  VIADD R5, R5, 0xe0 ;  /* 0x000000e005057836 */ /* 0x000fc80000000000 */
[C---:B------:R-:W-:Y:S02]  /*7b70*/  IMAD R7, R8.reuse, 0x8, R5 ;  /* 0x0000000808077824 */ /* 0x040fe400078e0205 */
[----:B------:R-:W-:Y:S02]  /*7b80*/  VIADD R8, R8, 0x1 ;  /* 0x0000000108087836 */ /* 0x000fe40000000000 */
[----:B------:R-:W0:Y:S03]  /*7b90*/  SYNCS.PHASECHK.TRANS64.TRYWAIT P0, [R7+URZ], R2 ;  /* 0x00000002070075a7 */ /* 0x000e26000800017f */
[----:B------:R-:W-:-:S04]  /*7ba0*/  ISETP.NE.AND P1, PT, R8, 0x1c, PT ;  /* 0x0000001c0800780c */ /* 0x000fc80003f25270 */
[----:B------:R-:W-:Y:S02]  /*7bb0*/  SEL R0, RZ, 0x1, P1 ;  /* 0x00000001ff007807 */ /* 0x000fe40000800000 */
[----:B------:R-:W-:Y:S02]  /*7bc0*/  SEL R8, R8, RZ, P1 ;  /* 0x000000ff08087207 */ /* 0x000fe40000800000 */
[----:B------:R-:W-:-:S03]  /*7bd0*/  LOP3.LUT R9, R3, R0, RZ, 0x3c, !PT ;  /* 0x0000000003097212 */ /* 0x000fc600078e3cff */
[----:B------:R-:W-:Y:S01]  /*7be0*/  IMAD R6, R8, 0x8, R5 ;  /* 0x0000000808067824 */ /* 0x000fe200078e0205 */
[----:B------:R-:W-:Y:S01]  /*7bf0*/  SHF.L.U32 R3, R9, 0x1f, RZ ;  /* 0x0000001f09037819 */ /* 0x000fe200000006ff */
[----:B0-----:R-:W-:Y:S06]  /*7c00*/  @!P0 BRA `(.L_x_185) ;  /* 0x0000001000408947 */ /* 0x001fec0003800000 */
.L_x_220:
[----:B------:R-:W1:Y:S01]  /*7c10*/  SYNCS.PHASECHK.TRANS64.TRYWAIT P0, [R6+URZ], R3 ;  /* 0x00000003060075a7 */ /* 0x000e62000800017f */
[----:B------:R-:W-:-:S05]  /*7c20*/  VIADD R0, R8, 0x1 ;  /* 0x0000000108007836 */ /* 0x000fca0000000000 */
[----:B------:R-:W-:-:S04]  /*7c30*/  ISETP.NE.AND P1, PT, R0, 0x1c, PT ;  /* 0x0000001c0000780c */ /* 0x000fc80003f25270 */
[----:B0-----:R-:W-:Y:S02]  /*7c40*/  SEL R2, RZ, 0x1, P1 ;  /* 0x00000001ff027807 */ /* 0x001fe40000800000 */
[----:B------:R-:W-:Y:S02]  /*7c50*/  SEL R0, R0, RZ, P1 ;  /* 0x000000ff00007207 */ /* 0x000fe40000800000 */
[----:B------:R-:W-:-:S03]  /*7c60*/  LOP3.LUT R9, R9, R2, RZ, 0x3c, !PT ;  /* 0x0000000209097212 */ /* 0x000fc600078e3cff */
[----:B------:R-:W-:Y:S01]  /*7c70*/  IMAD R7, R0, 0x8, R5 ;  /* 0x0000000800077824 */ /* 0x000fe200078e0205 */
[----:B------:R-:W-:Y:S01]  /*7c80*/  SHF.L.U32 R4, R9, 0x1f, RZ ;  /* 0x0000001f09047819 */ /* 0x000fe200000006ff */
[----:B-1----:R-:W-:Y:S06]  /*7c90*/  @!P0 BRA `(.L_x_186) ;  /* 0x0000001000308947 */ /* 0x002fec0003800000 */
.L_x_221:
[----:B------:R-:W1:Y:S01]  /*7ca0*/  SYNCS.PHASECHK.TRANS64.TRYWAIT P0, [R7+URZ], R4 ;  /* 0x00000004070075a7 */ /* 0x000e62000800017f */
[----:B------:R-:W-:-:S05]  /*7cb0*/  VIADD R0, R0, 0x1 ;  /* 0x0000000100007836 */ /* 0x000fca0000000000 */
[----:B------:R-:W-:-:S04]  /*7cc0*/  ISETP.NE.AND P1, PT, R0, 0x1c, PT ;  /* 0x0000001c0000780c */ /* 0x000fc80003f25270 */
[----:B------:R-:W-:Y:S02]  /*7cd0*/  SEL R2, RZ, 0x1, P1 ;  /* 0x00000001ff027807 */ /* 0x000fe40000800000 */
[----:B------:R-:W-:Y:S02]  /*7ce0*/  SEL R0, R0, RZ, P1 ;  /* 0x000000ff00007207 */ /* 0x000fe40000800000 */
[----:B------:R-:W-:-:S03]  /*7cf0*/  LOP3.LUT R9, R9, R2, RZ, 0x3c, !PT ;  /* 0x0000000209097212 */ /* 0x000fc600078e3cff */
[----:B0-----:R-:W-:Y:S01]  /*7d00*/  IMAD R6, R0, 0x8, R5 ;  /* 0x0000000800067824 */ /* 0x001fe200078e0205 */
[----:B------:R-:W-:Y:S01]  /*7d10*/  SHF.L.U32 R3, R9, 0x1f, RZ ;  /* 0x0000001f09037819 */ /* 0x000fe200000006ff */
[----:B-1----:R-:W-:Y:S06]  /*7d20*/  @!P0 BRA `(.L_x_187) ;  /* 0x0000001000208947 */ /* 0x002fec0003800000 */
.L_x_222:
        /* <DEDUP_REMOVED lines=9> */
.L_x_223:
        /* <DEDUP_REMOVED lines=9> */
.L_x_224:
        /* <DEDUP_REMOVED lines=9> */
.L_x_225:
        /* <DEDUP_REMOVED lines=9> */
.L_x_226:
        /* <DEDUP_REMOVED lines=9> */
.L_x_227:
        /* <DEDUP_REMOVED lines=9> */
.L_x_228:
        /* <DEDUP_REMOVED lines=9> */
.L_x_229:
        /* <DEDUP_REMOVED lines=9> */
.L_x_230:
        /* <DEDUP_REMOVED lines=9> */
.L_x_231:
        /* <DEDUP_REMOVED lines=9> */
.L_x_232:
        /* <DEDUP_REMOVED lines=9> */
.L_x_233:
        /* <DEDUP_REMOVED lines=9> */
.L_x_234:
        /* <DEDUP_REMOVED lines=9> */
.L_x_235:
        /* <DEDUP_REMOVED lines=9> */
.L_x_236:
        /* <DEDUP_REMOVED lines=9> */
.L_x_237:
        /* <DEDUP_REMOVED lines=9> */
.L_x_238:
        /* <DEDUP_REMOVED lines=9> */
.L_x_239:
        /* <DEDUP_REMOVED lines=9> */
.L_x_240:
        /* <DEDUP_REMOVED lines=9> */
.L_x_241:
        /* <DEDUP_REMOVED lines=9> */
.L_x_242:
        /* <DEDUP_REMOVED lines=9> */
.L_x_243:
        /* <DEDUP_REMOVED lines=9> */
.L_x_244:
        /* <DEDUP_REMOVED lines=9> */
.L_x_245:
[----:B------:R-:W1:Y:S01]  /*8a20*/  SYNCS.PHASECHK.TRANS64.TRYWAIT P0, [R7+URZ], R4 ;  /* 0x00000004070075a7 */ /* 0x000e62000800017f */
[----:B------:R-:W-:-:S05]  /*8a30*/  VIADD R0, R0, 0x1 ;  /* 0x0000000100007836 */ /* 0x000fca0000000000 */
[----:B------:R-:W-:-:S04]  /*8a40*/  ISETP.NE.AND P1, PT, R0, 0x1c, PT ;  /* 0x0000001c0000780c */ /* 0x000fc80003f25270 */
[----:B------:R-:W-:Y:S02]  /*8a50*/  SEL R2, RZ, 0x1, P1 ;  /* 0x00000001ff027807 */ /* 0x000fe40000800000 */
[----:B------:R-:W-:Y:S02]  /*8a60*/  SEL R0, R0, RZ, P1 ;  /* 0x000000ff00007207 */ /* 0x000fe40000800000 */
[----:B------:R-:W-:Y:S01]  /*8a70*/  LOP3.LUT R2, R9, R2, RZ, 0x3c, !PT ;  /* 0x0000000209027212 */ /* 0x000fe200078e3cff */
[----:B-1----:R-:W-:Y:S06]  /*8a80*/  @!P0 BRA `(.L_x_211) ;  /* 0x0000000800a88947 */ /* 0x002fec0003800000 */
.L_x_246:
[----:B------:R-:W-:Y:S01]  /*8a90*/  IMAD R5, R0, 0x8, R5 ;  /* 0x0000000800057824 */ /* 0x000fe200078e0205 */
[----:B------:R-:W-:-:S07]  /*8aa0*/  SHF.L.U32 R0, R2, 0x1f, RZ ;  /* 0x0000001f02007819 */ /* 0x000fce00000006ff */
.L_x_212:
[----:B--2---:R2:W3:Y:S02]  /*8ab0*/  SYNCS.PHASECHK.TRANS64.TRYWAIT P0, [R5+URZ], R0 ;  /* 0x00000000050075a7 */ /* 0x0044e4000800017f */
[----:B---3--:R-:W-:Y:S05]  /*8ac0*/  @!P0 NANOSLEEP.SYNCS 0x989680 ;  /* 0x009896800000895d */ /* 0x008fea0003900000 */
[----:B------:R-:W3:Y:S02]  /*8ad0*/  @!P0 SYNCS.PHASECHK.TRANS64 P0, [R5+URZ], R0 ;  /* 0x00000000050085a7 */ /* 0x000ee4000800007f */
[----:B---3--:R-:W-:Y:S05]  /*8ae0*/  @!P0 BRA `(.L_x_212) ;  /* 0xfffffffc00f08947 */ /* 0x008fea000383ffff */
.L_x_183:
[----:B------:R-:W-:Y:S05]  /*8af0*/  BSYNC B0 ;  /* 0x0000000000007941 */ /* 0x000fea0003800000 */
.L_x_182:
[----:B------:R-:W-:Y:S05]  /*8b00*/  EXIT ;  /* 0x000000000000794d */ /* 0x000fea0003800000 */
.L_x_22:
[----:B-1----:R1:W2:Y:S02]  /*8b10*/  SYNCS.PHASECHK.TRANS64.TRYWAIT P1, [R3+URZ], R0 ;  /* 0x00000000030075a7 */ /* 0x0022a4000802017f */
[----:B--2---:R-:W-:Y:S05]  /*8b20*/  @!P1 NANOSLEEP.SYNCS 0x989680 ;  /* 0x009896800000995d */ /* 0x004fea0003900000 */
[----:B------:R-:W2:Y:S02]  /*8b30*/  @!P1 SYNCS.PHASECHK.TRANS64 P1, [R3+URZ], R0 ;  /* 0x00000000030095a7 */ /* 0x000ea4000802007f */
[----:B--2---:R-:W-:Y:S05]  /*8b40*/  @!P1 BRA `(.L_x_22) ;  /* 0xfffffffc00f09947 */ /* 0x004fea000383ffff */
[----:B------:R-:W-:Y:S05]  /*8b50*/  BRA `(.L_x_21) ;  /* 0xffffff8c00c87947 */ /* 0x000fea000383ffff */
.L_x_27:
[----:B-1----:R-:W-:-:S04]  /*8b60*/  IMAD.U32 R5, RZ, RZ, UR4 ;  /* 0x00000004ff057e24 */ /* 0x002fc8000f8e00ff */
[----:B------:R1:W2:Y:S03]  /*8b70*/  SYNCS.PHASECHK.TRANS64.TRYWAIT P1, [R5+URZ], R4 ;  /* 0x00000004050075a7 */ /* 0x0002a6000802017f */
[----:B--2---:R-:W-:Y:S05]  /*8b80*/  @!P1 NANOSLEEP.SYNCS 0x989680 ;  /* 0x009896800000995d */ /* 0x004fea0003900000 */
[----:B------:R-:W2:Y:S02]  /*8b90*/  @!P1 SYNCS.PHASECHK.TRANS64 P1, [R5+URZ], R4 ;  /* 0x00000004050095a7 */ /* 0x000ea4000802007f */
[----:B--2---:R-:W-:Y:S05]  /*8ba0*/  @!P1 BRA `(.L_x_27) ;  /* 0xfffffffc00ec9947 */ /* 0x004fea000383ffff */
[----:B------:R-:W-:Y:S05]  /*8bb0*/  BRA `(.L_x_26) ;  /* 0xffffff9000387947 */ /* 0x000fea000383ffff */
.L_x_170:
[----:B------:R-:W-:Y:S01]  /*8bc0*/  BSSY B1, `(.L_x_213) ;  /* 0x0000006000017945 */ /* 0x000fe20003800000 */
[----:B------:R-:W-:-:S07]  /*8bd0*/  IMAD.MOV.U32 R15, RZ, RZ, -0x1 ;  /* 0xffffffffff0f7424 */ /* 0x000fce00078e00ff */
[----:B------:R-:W-:Y:S05]  /*8be0*/  WARPSYNC.COLLECTIVE R15, `(.L_x_214) ;  /* 0x000000000f0c7348 */ /* 0x000fea0003c00000 */
[----:B------:R-:W-:Y:S02]  /*8bf0*/  ELECT P6, UR62, PT ;  /* 0x00000000003e782f */ /* 0x000fe400038c0000 */
[----:B------:R-:W-:Y:S01]  /*8c00*/  MOV R14, UR62 ;  /* 0x0000003e000e7c02 */ /* 0x000fe20008000f00 */
[----:B------:R-:W-:Y:S10]  /*8c10*/  ENDCOLLECTIVE ;  /* 0x000000000000791b */ /* 0x000ff40003800000 */
.L_x_214:
[----:B------:R-:W-:Y:S05]  /*8c20*/  BSYNC B1 ;  /* 0x0000000000017941 */ /* 0x000fea0003800000 */
.L_x_213:
[----:B------:R-:W-:Y:S05]  /*8c30*/  BRA `(.L_x_215) ;  /* 0xffffffe000dc7947 */ /* 0x000fea000383ffff */
.L_x_173:
[----:B-1----:R1:W2:Y:S02]  /*8c40*/  SYNCS.PHASECHK.TRANS64.TRYWAIT P0, [R23+URZ+0xe0], R14 ;  /* 0x0000e00e170075a7 */ /* 0x0022a4000800017f */
[----:B--2---:R-:W-:Y:S05]  /*8c50*/  @!P0 NANOSLEEP.SYNCS 0x989680 ;  /* 0x009896800000895d */ /* 0x004fea0003900000 */
[----:B------:R-:W2:Y:S02]  /*8c60*/  @!P0 SYNCS.PHASECHK.TRANS64 P0, [R23+URZ+0xe0], R14 ;  /* 0x0000e00e170085a7 */ /* 0x000ea4000800007f */
[----:B--2---:R-:W-:Y:S05]  /*8c70*/  @!P0 BRA `(.L_x_173) ;  /* 0xfffffffc00f08947 */ /* 0x004fea000383ffff */
[----:B------:R-:W-:Y:S05]  /*8c80*/  BRA `(.L_x_216) ;  /* 0xffffffe400147947 */ /* 0x000fea000383ffff */
.L_x_181:
[----:B------:R-:W-:Y:S01]  /*8c90*/  BSSY B0, `(.L_x_217) ;  /* 0x0000006000007945 */ /* 0x000fe20003800000 */
[----:B------:R-:W-:-:S07]  /*8ca0*/  IMAD.MOV.U32 R15, RZ, RZ, -0x1 ;  /* 0xffffffffff0f7424 */ /* 0x000fce00078e00ff */
[----:B------:R-:W-:Y:S05]  /*8cb0*/  WARPSYNC.COLLECTIVE R15, `(.L_x_218) ;  /* 0x000000000f0c7348 */ /* 0x000fea0003c00000 */
[----:B------:R-:W-:Y:S02]  /*8cc0*/  ELECT P6, UR62, PT ;  /* 0x00000000003e782f */ /* 0x000fe400038c0000 */
[----:B------:R-:W-:Y:S01]  /*8cd0*/  MOV R14, UR62 ;  /* 0x0000003e000e7c02 */ /* 0x000fe20008000f00 */
[----:B------:R-:W-:Y:S10]  /*8ce0*/  ENDCOLLECTIVE ;  /* 0x000000000000791b */ /* 0x000ff40003800000 */
.L_x_218:
[----:B------:R-:W-:Y:S05]  /*8cf0*/  BSYNC B0 ;  /* 0x0000000000007941 */ /* 0x000fea0003800000 */
.L_x_217:
[----:B------:R-:W-:Y:S05]  /*8d00*/  BRA `(.L_x_219) ;  /* 0xffffffec006c7947 */ /* 0x000fea000383ffff */
.L_x_185:
[----:B0-----:R0:W1:Y:S02]  /*8d10*/  SYNCS.PHASECHK.TRANS64.TRYWAIT P0, [R7+URZ], R2 ;  /* 0x00000002070075a7 */ /* 0x001064000800017f */
[----:B-1----:R-:W-:Y:S05]  /*8d20*/  @!P0 NANOSLEEP.SYNCS 0x989680 ;  /* 0x009896800000895d */ /* 0x002fea0003900000 */
[----:B------:R-:W1:Y:S02]  /*8d30*/  @!P0 SYNCS.PHASECHK.TRANS64 P0, [R7+URZ], R2 ;  /* 0x00000002070085a7 */ /* 0x000e64000800007f */
[----:B-1----:R-:W-:Y:S05]  /*8d40*/  @!P0 BRA `(.L_x_185) ;  /* 0xfffffffc00f08947 */ /* 0x002fea000383ffff */
[----:B------:R-:W-:Y:S05]  /*8d50*/  BRA `(.L_x_220) ;  /* 0xffffffec00ac7947 */ /* 0x000fea000383ffff */
.L_x_186:
[----:B0-----:R0:W1:Y:S02]  /*8d60*/  SYNCS.PHASECHK.TRANS64.TRYWAIT P0, [R6+URZ], R3 ;  /* 0x00000003060075a7 */ /* 0x001064000800017f */
[----:B-1----:R-:W-:Y:S05]  /*8d70*/  @!P0 NANOSLEEP.SYNCS 0x989680 ;  /* 0x009896800000895d */ /* 0x002fea0003900000 */
[----:B------:R-:W1:Y:S02]  /*8d80*/  @!P0 SYNCS.PHASECHK.TRANS64 P0, [R6+URZ], R3 ;  /* 0x00000003060085a7 */ /* 0x000e64000800007f */
[----:B-1----:R-:W-:Y:S05]  /*8d90*/  @!P0 BRA `(.L_x_186) ;  /* 0xfffffffc00f08947 */ /* 0x002fea000383ffff */
[----:B------:R-:W-:Y:S05]  /*8da0*/  BRA `(.L_x_221) ;  /* 0xffffffec00bc7947 */ /* 0x000fea000383ffff */
.L_x_187:
[----:B0-----:R0:W1:Y:S02]  /*8db0*/  SYNCS.PHASECHK.TRANS64.TRYWAIT P0, [R7+URZ], R4 ;  /* 0x00000004070075a7 */ /* 0x001064000800017f */
[----:B-1----:R-:W-:Y:S05]  /*8dc0*/  @!P0 NANOSLEEP.SYNCS 0x989680 ;  /* 0x009896800000895d */ /* 0x002fea0003900000 */
[----:B------:R-:W1:Y:S02]  /*8dd0*/  @!P0 SYNCS.PHASECHK.TRANS64 P0, [R7+URZ], R4 ;  /* 0x00000004070085a7 */ /* 0x000e64000800007f */
[----:B-1----:R-:W-:Y:S05]  /*8de0*/  @!P0 BRA `(.L_x_187) ;  /* 0xfffffffc00f08947 */ /* 0x002fea000383ffff */
[----:B------:R-:W-:Y:S05]  /*8df0*/  BRA `(.L_x_222) ;  /* 0xffffffec00cc7947 */ /* 0x000fea000383ffff */
.L_x_188:
[----:B0-----:R0:W1:Y:S02]  /*8e00*/  SYNCS.PHASECHK.TRANS64.TRYWAIT P0, [R6+URZ], R3 ;  /* 0x00000003060075a7 */ /* 0x001064000800017f */
[----:B-1----:R-:W-:Y:S05]  /*8e10*/  @!P0 NANOSLEEP.SYNCS 0x989680 ;  /* 0x009896800000895d */ /* 0x002fea0003900000 */
[----:B------:R-:W1:Y:S02]  /*8e20*/  @!P0 SYNCS.PHASECHK.TRANS64 P0, [R6+URZ], R3 ;  /* 0x00000003060085a7 */ /* 0x000e64000800007f */
[----:B-1----:R-:W-:Y:S05]  /*8e30*/  @!P0 BRA `(.L_x_188) ;  /* 0xfffffffc00f08947 */ /* 0x002fea000383ffff */
[----:B------:R-:W-:Y:S05]  /*8e40*/  BRA `(.L_x_223) ;  /* 0xffffffec00dc7947 */ /* 0x000fea000383ffff */
.L_x_189:
[----:B0-----:R0:W1:Y:S02]  /*8e50*/  SYNCS.PHASECHK.TRANS64.TRYWAIT P0, [R7+URZ], R4 ;  /* 0x00000004070075a7 */ /* 0x001064000800017f */
[----:B-1----:R-:W-:Y:S05]  /*8e60*/  @!P0 NANOSLEEP.SYNCS 0x989680 ;  /* 0x009896800000895d */ /* 0x002fea0003900000 */
[----:B------:R-:W1:Y:S02]  /*8e70*/  @!P0 SYNCS.PHASECHK.TRANS64 P0, [R7+URZ], R4 ;  /* 0x00000004070085a7 */ /* 0x000e64000800007f */
[----:B-1----:R-:W-:Y:S05]  /*8e80*/  @!P0 BRA `(.L_x_189) ;  /* 0xfffffffc00f08947 */ /* 0x002fea000383ffff */
[----:B------:R-:W-:Y:S05]  /*8e90*/  BRA `(.L_x_224) ;  /* 0xffffffec00ec7947 */ /* 0x000fea000383ffff */
.L_x_190:
[----:B0-----:R0:W1:Y:S02]  /*8ea0*/  SYNCS.PHASECHK.TRANS64.TRYWAIT P0, [R6+URZ], R3 ;  /* 0x00000003060075a7 */ /* 0x001064000800017f */
[----:B-1----:R-:W-:Y:S05]  /*8eb0*/  @!P0 NANOSLEEP.SYNCS 0x989680 ;  /* 0x009896800000895d */ /* 0x002fea0003900000 */
[----:B------:R-:W1:Y:S02]  /*8ec0*/  @!P0 SYNCS.PHASECHK.TRANS64 P0, [R6+URZ], R3 ;  /* 0x00000003060085a7 */ /* 0x000e64000800007f */
[----:B-1----:R-:W-:Y:S05]  /*8ed0*/  @!P0 BRA `(.L_x_190) ;  /* 0xfffffffc00f08947 */ /* 0x002fea000383ffff */
[----:B------:R-:W-:Y:S05]  /*8ee0*/  BRA `(.L_x_225) ;  /* 0xffffffec00fc7947 */ /* 0x000fea000383ffff */
.L_x_191:
[----:B0-----:R0:W1:Y:S02]  /*8ef0*/  SYNCS.PHASECHK.TRANS64.TRYWAIT P0, [R7+URZ], R4 ;  /* 0x00000004070075a7 */ /* 0x001064000800017f */
[----:B-1----:R-:W-:Y:S05]  /*8f00*/  @!P0 NANOSLEEP.SYNCS 0x989680 ;  /* 0x009896800000895d */ /* 0x002fea0003900000 */
[----:B------:R-:W1:Y:S02]  /*8f10*/  @!P0 SYNCS.PHASECHK.TRANS64 P0, [R7+URZ], R4 ;  /* 0x00000004070085a7 */ /* 0x000e64000800007f */
[----:B-1----:R-:W-:Y:S05]  /*8f20*/  @!P0 BRA `(.L_x_191) ;  /* 0xfffffffc00f08947 */ /* 0x002fea000383ffff */
[----:B------:R-:W-:Y:S05]  /*8f30*/  BRA `(.L_x_226) ;  /* 0xfffffff0000c7947 */ /* 0x000fea000383ffff */
.L_x_192:
[----:B0-----:R0:W1:Y:S02]  /*8f40*/  SYNCS.PHASECHK.TRANS64.TRYWAIT P0, [R6+URZ], R3 ;  /* 0x00000003060075a7 */ /* 0x001064000800017f */
[----:B-1----:R-:W-:Y:S05]  /*8f50*/  @!P0 NANOSLEEP.SYNCS 0x989680 ;  /* 0x009896800000895d */ /* 0x002fea0003900000 */
[----:B------:R-:W1:Y:S02]  /*8f60*/  @!P0 SYNCS.PHASECHK.TRANS64 P0, [R6+URZ], R3 ;  /* 0x00000003060085a7 */ /* 0x000e64000800007f */
[----:B-1----:R-:W-:Y:S05]  /*8f70*/  @!P0 BRA `(.L_x_192) ;  /* 0xfffffffc00f08947 */ /* 0x002fea000383ffff */
[----:B------:R-:W-:Y:S05]  /*8f80*/  BRA `(.L_x_227) ;  /* 0xfffffff0001c7947 */ /* 0x000fea000383ffff */
.L_x_193:
[----:B0-----:R0:W1:Y:S02]  /*8f90*/  SYNCS.PHASECHK.TRANS64.TRYWAIT P0, [R7+URZ], R4 ;  /* 0x00000004070075a7 */ /* 0x001064000800017f */
[----:B-1----:R-:W-:Y:S05]  /*8fa0*/  @!P0 NANOSLEEP.SYNCS 0x989680 ;  /* 0x009896800000895d */ /* 0x002fea0003900000 */
[----:B------:R-:W1:Y:S02]  /*8fb0*/  @!P0 SYNCS.PHASECHK.TRANS64 P0, [R7+URZ], R4 ;  /* 0x00000004070085a7 */ /* 0x000e64000800007f */
[----:B-1----:R-:W-:Y:S05]  /*8fc0*/  @!P0 BRA `(.L_x_193) ;  /* 0xfffffffc00f08947 */ /* 0x002fea000383ffff */
[----:B------:R-:W-:Y:S05]  /*8fd0*/  BRA `(.L_x_228) ;  /* 0xfffffff0002c7947 */ /* 0x000fea000383ffff */
.L_x_194:
[----:B0-----:R0:W1:Y:S02]  /*8fe0*/  SYNCS.PHASECHK.TRANS64.TRYWAIT P0, [R6+URZ], R3 ;  /* 0x00000003060075a7 */ /* 0x001064000800017f */
[----:B-1----:R-:W-:Y:S05]  /*8ff0*/  @!P0 NANOSLEEP.SYNCS 0x989680 ;  /* 0x009896800000895d */ /* 0x002fea0003900000 */
[----:B------:R-:W1:Y:S02]  /*9000*/  @!P0 SYNCS.PHASECHK.TRANS64 P0, [R6+URZ], R3 ;  /* 0x00000003060085a7 */ /* 0x000e64000800007f */
[----:B-1----:R-:W-:Y:S05]  /*9010*/  @!P0 BRA `(.L_x_194) ;  /* 0xfffffffc00f08947 */ /* 0x002fea000383ffff */
[----:B------:R-:W-:Y:S05]  /*9020*/  BRA `(.L_x_229) ;  /* 0xfffffff0003c7947 */ /* 0x000fea000383ffff */
.L_x_195:
[----:B0-----:R0:W1:Y:S02]  /*9030*/  SYNCS.PHASECHK.TRANS64.TRYWAIT P0, [R7+URZ], R4 ;  /* 0x00000004070075a7 */ /* 0x001064000800017f */
[----:B-1----:R-:W-:Y:S05]  /*9040*/  @!P0 NANOSLEEP.SYNCS 0x989680 ;  /* 0x009896800000895d */ /* 0x002fea0003900000 */
[----:B------:R-:W1:Y:S02]  /*9050*/  @!P0 SYNCS.PHASECHK.TRANS64 P0, [R7+URZ], R4 ;  /* 0x00000004070085a7 */ /* 0x000e64000800007f */
[----:B-1----:R-:W-:Y:S05]  /*9060*/  @!P0 BRA `(.L_x_195) ;  /* 0xfffffffc00f08947 */ /* 0x002fea000383ffff */
[----:B------:R-:W-:Y:S05]  /*9070*/  BRA `(.L_x_230) ;  /* 0xfffffff0004c7947 */ /* 0x000fea000383ffff */
.L_x_196:
[----:B0-----:R0:W1:Y:S02]  /*9080*/  SYNCS.PHASECHK.TRANS64.TRYWAIT P0, [R6+URZ], R3 ;  /* 0x00000003060075a7 */ /* 0x001064000800017f */
[----:B-1----:R-:W-:Y:S05]  /*9090*/  @!P0 NANOSLEEP.SYNCS 0x989680 ;  /* 0x009896800000895d */ /* 0x002fea0003900000 */
[----:B------:R-:W1:Y:S02]  /*90a0*/  @!P0 SYNCS.PHASECHK.TRANS64 P0, [R6+URZ], R3 ;  /* 0x00000003060085a7 */ /* 0x000e64000800007f */
[----:B-1----:R-:W-:Y:S05]  /*90b0*/  @!P0 BRA `(.L_x_196) ;  /* 0xfffffffc00f08947 */ /* 0x002fea000383ffff */
[----:B------:R-:W-:Y:S05]  /*90c0*/  BRA `(.L_x_231) ;  /* 0xfffffff0005c7947 */ /* 0x000fea000383ffff */
.L_x_197:
[----:B0-----:R0:W1:Y:S02]  /*90d0*/  SYNCS.PHASECHK.TRANS64.TRYWAIT P0, [R7+URZ], R4 ;  /* 0x00000004070075a7 */ /* 0x001064000800017f */
[----:B-1----:R-:W-:Y:S05]  /*90e0*/  @!P0 NANOSLEEP.SYNCS 0x989680 ;  /* 0x009896800000895d */ /* 0x002fea0003900000 */
[----:B------:R-:W1:Y:S02]  /*90f0*/  @!P0 SYNCS.PHASECHK.TRANS64 P0, [R7+URZ], R4 ;  /* 0x00000004070085a7 */ /* 0x000e64000800007f */
[----:B-1----:R-:W-:Y:S05]  /*9100*/  @!P0 BRA `(.L_x_197) ;  /* 0xfffffffc00f08947 */ /* 0x002fea000383ffff */
[----:B------:R-:W-:Y:S05]  /*9110*/  BRA `(.L_x_232) ;  /* 0xfffffff0006c7947 */ /* 0x000fea000383ffff */
.L_x_198:
[----:B0-----:R0:W1:Y:S02]  /*9120*/  SYNCS.PHASECHK.TRANS64.TRYWAIT P0, [R6+URZ], R3 ;  /* 0x00000003060075a7 */ /* 0x001064000800017f */
[----:B-1----:R-:W-:Y:S05]  /*9130*/  @!P0 NANOSLEEP.SYNCS 0x989680 ;  /* 0x009896800000895d */ /* 0x002fea0003900000 */
[----:B------:R-:W1:Y:S02]  /*9140*/  @!P0 SYNCS.PHASECHK.TRANS64 P0, [R6+URZ], R3 ;  /* 0x00000003060085a7 */ /* 0x000e64000800007f */
[----:B-1----:R-:W-:Y:S05]  /*9150*/  @!P0 BRA `(.L_x_198) ;  /* 0xfffffffc00f08947 */ /* 0x002fea000383ffff */
[----:B------:R-:W-:Y:S05]  /*9160*/  BRA `(.L_x_233) ;  /* 0xfffffff0007c7947 */ /* 0x000fea000383ffff */
.L_x_199:
[----:B0-----:R0:W1:Y:S02]  /*9170*/  SYNCS.PHASECHK.TRANS64.TRYWAIT P0, [R7+URZ], R4 ;  /* 0x00000004070075a7 */ /* 0x001064000800017f */
[----:B-1----:R-:W-:Y:S05]  /*9180*/  @!P0 NANOSLEEP.SYNCS 0x989680 ;  /* 0x009896800000895d */ /* 0x002fea0003900000 */
[----:B------:R-:W1:Y:S02]  /*9190*/  @!P0 SYNCS.PHASECHK.TRANS64 P0, [R7+URZ], R4 ;  /* 0x00000004070085a7 */ /* 0x000e64000800007f */
[----:B-1----:R-:W-:Y:S05]  /*91a0*/  @!P0 BRA `(.L_x_199) ;  /* 0xfffffffc00f08947 */ /* 0x002fea000383ffff */
[----:B------:R-:W-:Y:S05]  /*91b0*/  BRA `(.L_x_234) ;  /* 0xfffffff0008c7947 */ /* 0x000fea000383ffff */
.L_x_200:
[----:B0-----:R0:W1:Y:S02]  /*91c0*/  SYNCS.PHASECHK.TRANS64.TRYWAIT P0, [R6+URZ], R3 ;  /* 0x00000003060075a7 */ /* 0x001064000800017f */
[----:B-1----:R-:W-:Y:S05]  /*91d0*/  @!P0 NANOSLEEP.SYNCS 0x989680 ;  /* 0x009896800000895d */ /* 0x002fea0003900000 */
[----:B------:R-:W1:Y:S02]  /*91e0*/  @!P0 SYNCS.PHASECHK.TRANS64 P0, [R6+URZ], R3 ;  /* 0x00000003060085a7 */ /* 0x000e64000800007f */
[----:B-1----:R-:W-:Y:S05]  /*91f0*/  @!P0 BRA `(.L_x_200) ;  /* 0xfffffffc00f08947 */ /* 0x002fea000383ffff */
[----:B------:R-:W-:Y:S05]  /*9200*/  BRA `(.L_x_235) ;  /* 0xfffffff0009c7947 */ /* 0x000fea000383ffff */
.L_x_201:
[----:B0-----:R0:W1:Y:S02]  /*9210*/  SYNCS.PHASECHK.TRANS64.TRYWAIT P0, [R7+URZ], R4 ;  /* 0x00000004070075a7 */ /* 0x001064000800017f */
[----:B-1----:R-:W-:Y:S05]  /*9220*/  @!P0 NANOSLEEP.SYNCS 0x989680 ;  /* 0x009896800000895d */ /* 0x002fea0003900000 */
[----:B------:R-:W1:Y:S02]  /*9230*/  @!P0 SYNCS.PHASECHK.TRANS64 P0, [R7+URZ], R4 ;  /* 0x00000004070085a7 */ /* 0x000e64000800007f */
[----:B-1----:R-:W-:Y:S05]  /*9240*/  @!P0 BRA `(.L_x_201) ;  /* 0xfffffffc00f08947 */ /* 0x002fea000383ffff */
[----:B------:R-:W-:Y:S05]  /*9250*/  BRA `(.L_x_236) ;  /* 0xfffffff000ac7947 */ /* 0x000fea000383ffff */
.L_x_202:
[----:B0-----:R0:W1:Y:S02]  /*9260*/  SYNCS.PHASECHK.TRANS64.TRYWAIT P0, [R6+URZ], R3 ;  /* 0x00000003060075a7 */ /* 0x001064000800017f */
[----:B-1----:R-:W-:Y:S05]  /*9270*/  @!P0 NANOSLEEP.SYNCS 0x989680 ;  /* 0x009896800000895d */ /* 0x002fea0003900000 */
[----:B------:R-:W1:Y:S02]  /*9280*/  @!P0 SYNCS.PHASECHK.TRANS64 P0, [R6+URZ], R3 ;  /* 0x00000003060085a7 */ /* 0x000e64000800007f */
[----:B-1----:R-:W-:Y:S05]  /*9290*/  @!P0 BRA `(.L_x_202) ;  /* 0xfffffffc00f08947 */ /* 0x002fea000383ffff */
[----:B------:R-:W-:Y:S05]  /*92a0*/  BRA `(.L_x_237) ;  /* 0xfffffff000bc7947 */ /* 0x000fea000383ffff */
.L_x_203:
[----:B0-----:R0:W1:Y:S02]  /*92b0*/  SYNCS.PHASECHK.TRANS64.TRYWAIT P0, [R7+URZ], R4 ;  /* 0x00000004070075a7 */ /* 0x001064000800017f */
[----:B-1----:R-:W-:Y:S05]  /*92c0*/  @!P0 NANOSLEEP.SYNCS 0x989680 ;  /* 0x009896800000895d */ /* 0x002fea0003900000 */
[----:B------:R-:W1:Y:S02]  /*92d0*/  @!P0 SYNCS.PHASECHK.TRANS64 P0, [R7+URZ], R4 ;  /* 0x00000004070085a7 */ /* 0x000e64000800007f */
[----:B-1----:R-:W-:Y:S05]  /*92e0*/  @!P0 BRA `(.L_x_203) ;  /* 0xfffffffc00f08947 */ /* 0x002fea000383ffff */
[----:B------:R-:W-:Y:S05]  /*92f0*/  BRA `(.L_x_238) ;  /* 0xfffffff000cc7947 */ /* 0x000fea000383ffff */
.L_x_204:
[----:B0-----:R0:W1:Y:S02]  /*9300*/  SYNCS.PHASECHK.TRANS64.TRYWAIT P0, [R6+URZ], R3 ;  /* 0x00000003060075a7 */ /* 0x001064000800017f */
[----:B-1----:R-:W-:Y:S05]  /*9310*/  @!P0 NANOSLEEP.SYNCS 0x989680 ;  /* 0x009896800000895d */ /* 0x002fea0003900000 */
[----:B------:R-:W1:Y:S02]  /*9320*/  @!P0 SYNCS.PHASECHK.TRANS64 P0, [R6+URZ], R3 ;  /* 0x00000003060085a7 */ /* 0x000e64000800007f */
[----:B-1----:R-:W-:Y:S05]  /*9330*/  @!P0 BRA `(.L_x_204) ;  /* 0xfffffffc00f08947 */ /* 0x002fea000383ffff */
[----:B------:R-:W-:Y:S05]  /*9340*/  BRA `(.L_x_239) ;  /* 0xfffffff000dc7947 */ /* 0x000fea000383ffff */
.L_x_205:
[----:B0-----:R0:W1:Y:S02]  /*9350*/  SYNCS.PHASECHK.TRANS64.TRYWAIT P0, [R7+URZ], R4 ;  /* 0x00000004070075a7 */ /* 0x001064000800017f */
[----:B-1----:R-:W-:Y:S05]  /*9360*/  @!P0 NANOSLEEP.SYNCS 0x989680 ;  /* 0x009896800000895d */ /* 0x002fea0003900000 */
[----:B------:R-:W1:Y:S02]  /*9370*/  @!P0 SYNCS.PHASECHK.TRANS64 P0, [R7+URZ], R4 ;  /* 0x00000004070085a7 */ /* 0x000e64000800007f */
[----:B-1----:R-:W-:Y:S05]  /*9380*/  @!P0 BRA `(.L_x_205) ;  /* 0xfffffffc00f08947 */ /* 0x002fea000383ffff */
[----:B------:R-:W-:Y:S05]  /*9390*/  BRA `(.L_x_240) ;  /* 0xfffffff000ec7947 */ /* 0x000fea000383ffff */
.L_x_206:
[----:B0-----:R0:W1:Y:S02]  /*93a0*/  SYNCS.PHASECHK.TRANS64.TRYWAIT P0, [R6+URZ], R3 ;  /* 0x00000003060075a7 */ /* 0x001064000800017f */
[----:B-1----:R-:W-:Y:S05]  /*93b0*/  @!P0 NANOSLEEP.SYNCS 0x989680 ;  /* 0x009896800000895d */ /* 0x002fea0003900000 */
[----:B------:R-:W1:Y:S02]  /*93c0*/  @!P0 SYNCS.PHASECHK.TRANS64 P0, [R6+URZ], R3 ;  /* 0x00000003060085a7 */ /* 0x000e64000800007f */
[----:B-1----:R-:W-:Y:S05]  /*93d0*/  @!P0 BRA `(.L_x_206) ;  /* 0xfffffffc00f08947 */ /* 0x002fea000383ffff */
[----:B------:R-:W-:Y:S05]  /*93e0*/  BRA `(.L_x_241) ;  /* 0xfffffff000fc7947 */ /* 0x000fea000383ffff */
.L_x_207:
[----:B0-----:R0:W1:Y:S02]  /*93f0*/  SYNCS.PHASECHK.TRANS64.TRYWAIT P0, [R7+URZ], R4 ;  /* 0x00000004070075a7 */ /* 0x001064000800017f */
[----:B-1----:R-:W-:Y:S05]  /*9400*/  @!P0 NANOSLEEP.SYNCS 0x989680 ;  /* 0x009896800000895d */ /* 0x002fea0003900000 */
[----:B------:R-:W1:Y:S02]  /*9410*/  @!P0 SYNCS.PHASECHK.TRANS64 P0, [R7+URZ], R4 ;  /* 0x00000004070085a7 */ /* 0x000e64000800007f */
[----:B-1----:R-:W-:Y:S05]  /*9420*/  @!P0 BRA `(.L_x_207) ;  /* 0xfffffffc00f08947 */ /* 0x002fea000383ffff */
[----:B------:R-:W-:Y:S05]  /*9430*/  BRA `(.L_x_242) ;  /* 0xfffffff4000c7947 */ /* 0x000fea000383ffff */
.L_x_208:
[----:B0-----:R0:W1:Y:S02]  /*9440*/  SYNCS.PHASECHK.TRANS64.TRYWAIT P0, [R6+URZ], R3 ;  /* 0x00000003060075a7 */ /* 0x001064000800017f */
[----:B-1----:R-:W-:Y:S05]  /*9450*/  @!P0 NANOSLEEP.SYNCS 0x989680 ;  /* 0x009896800000895d */ /* 0x002fea0003900000 */
[----:B------:R-:W1:Y:S02]  /*9460*/  @!P0 SYNCS.PHASECHK.TRANS64 P0, [R6+URZ], R3 ;  /* 0x00000003060085a7 */ /* 0x000e64000800007f */
[----:B-1----:R-:W-:Y:S05]  /*9470*/  @!P0 BRA `(.L_x_208) ;  /* 0xfffffffc00f08947 */ /* 0x002fea000383ffff */
[----:B------:R-:W-:Y:S05]  /*9480*/  BRA `(.L_x_243) ;  /* 0xfffffff4001c7947 */ /* 0x000fea000383ffff */
.L_x_209:
[----:B0-----:R0:W1:Y:S02]  /*9490*/  SYNCS.PHASECHK.TRANS64.TRYWAIT P0, [R7+URZ], R4 ;  /* 0x00000004070075a7 */ /* 0x001064000800017f */
[----:B-1----:R-:W-:Y:S05]  /*94a0*/  @!P0 NANOSLEEP.SYNCS 0x989680 ;  /* 0x009896800000895d */ /* 0x002fea0003900000 */
[----:B------:R-:W1:Y:S02]  /*94b0*/  @!P0 SYNCS.PHASECHK.TRANS64 P0, [R7+URZ], R4 ;  /* 0x00000004070085a7 */ /* 0x000e64000800007f */
[----:B-1----:R-:W-:Y:S05]  /*94c0*/  @!P0 BRA `(.L_x_209) ;  /* 0xfffffffc00f08947 */ /* 0x002fea000383ffff */
[----:B------:R-:W-:Y:S05]  /*94d0*/  BRA `(.L_x_244) ;  /* 0xfffffff4002c7947 */ /* 0x000fea000383ffff */
.L_x_210:
[----:B0-----:R0:W1:Y:S02]  /*94e0*/  SYNCS.PHASECHK.TRANS64.TRYWAIT P0, [R6+URZ], R3 ;  /* 0x00000003060075a7 */ /* 0x001064000800017f */
[----:B-1----:R-:W-:Y:S05]  /*94f0*/  @!P0 NANOSLEEP.SYNCS 0x989680 ;  /* 0x009896800000895d */ /* 0x002fea0003900000 */
[----:B------:R-:W1:Y:S02]  /*9500*/  @!P0 SYNCS.PHASECHK.TRANS64 P0, [R6+URZ], R3 ;  /* 0x00000003060085a7 */ /* 0x000e64000800007f */
[----:B-1----:R-:W-:Y:S05]  /*9510*/  @!P0 BRA `(.L_x_210) ;  /* 0xfffffffc00f08947 */ /* 0x002fea000383ffff */
[----:B------:R-:W-:Y:S05]  /*9520*/  BRA `(.L_x_245) ;  /* 0xfffffff4003c7947 */ /* 0x000fea000383ffff */
.L_x_211:
[----:B-1----:R1:W2:Y:S02]  /*9530*/  SYNCS.PHASECHK.TRANS64.TRYWAIT P0, [R7+URZ], R4 ;  /* 0x00000004070075a7 */ /* 0x0022a4000800017f */
[----:B--2---:R-:W-:Y:S05]  /*9540*/  @!P0 NANOSLEEP.SYNCS 0x989680 ;  /* 0x009896800000895d */ /* 0x004fea0003900000 */
[----:B------:R-:W2:Y:S02]  /*9550*/  @!P0 SYNCS.PHASECHK.TRANS64 P0, [R7+URZ], R4 ;  /* 0x00000004070085a7 */ /* 0x000ea4000800007f */
[----:B--2---:R-:W-:Y:S05]  /*9560*/  @!P0 BRA `(.L_x_211) ;  /* 0xfffffffc00f08947 */ /* 0x004fea000383ffff */
[----:B------:R-:W-:Y:S05]  /*9570*/  BRA `(.L_x_246) ;  /* 0xfffffff400447947 */ /* 0x000fea000383ffff */
.L_x_247:
[----:B------:R-:W-:-:S00]  /*9580*/  BRA `(.L_x_247) ;  /* 0xfffffffc00fc7947 */ /* 0x000fc0000383ffff */
[----:B------:R-:W-:-:S00]  /*9590*/  NOP ;  /* 0x0000000000007918 */ /* 0x000fc00000000000 */
        /* <DEDUP_REMOVED lines=14> */
.L_x_248:


//--------------------- .nv.global.init           --------------------------
	.section	.nv.global.init,"aw",@progbits
.nv.global.init:
	.type		$str$22,@object
	.size		$str$22,($str$23 - $str$22)
$str$22:
        /*0000*/ 	.byte	0x6b, 0x5f, 0x74, 0x69, 0x6c, 0x65, 0x5f, 0x63, 0x6f, 0x75, 0x6e, 0x74, 0x20, 0x3e, 0x3d, 0x20
        /*0010*/ 	.byte	0x31, 0x00
	.type		$str$23,@object
	.size		$str$23,(__unnamed_1 - $str$23)
$str$23:
        /*0012*/ 	.byte	0x2f, 0x74, 0x6d, 0x70, 0x2f, 0x63, 0x75, 0x74, 0x6c, 0x61, 0x73, 0x73, 0x5f, 0x73, 0x77, 0x65
        /*0022*/ 	.byte	0x65, 0x70, 0x5f, 0x73, 0x72, 0x63, 0x2f, 0x69, 0x6e, 0x63, 0x6c, 0x75, 0x64, 0x65, 0x2f, 0x63
        /*0032*/ 	.byte	0x75, 0x74, 0x6c, 0x61, 0x73, 0x73, 0x2f, 0x67, 0x65, 0x6d, 0x6d, 0x2f, 0x63, 0x6f, 0x6c, 0x6c
        /*0042*/ 	.byte	0x65, 0x63, 0x74, 0x69, 0x76, 0x65, 0x2f, 0x73, 0x6d, 0x39, 0x30, 0x5f, 0x6d, 0x6d, 0x61, 0x5f
        /*0052*/ 	.byte	0x74, 0x6d, 0x61, 0x5f, 0x67, 0x6d, 0x6d, 0x61, 0x5f, 0x73, 0x73, 0x5f, 0x77, 0x61, 0x72, 0x70
        /*0062*/ 	.byte	0x73, 0x70, 0x65, 0x63, 0x69, 0x61, 0x6c, 0x69, 0x7a, 0x65, 0x64, 0x2e, 0x68, 0x70, 0x70, 0x00
	.type		__unnamed_1,@object
	.size		__unnamed_1,(.L_0 - __unnamed_1)
__unnamed_1:
        /*0072*/ 	.byte	0x76, 0x6f, 0x69, 0x64, 0x20, 0x63, 0x75, 0x74, 0x6c, 0x61, 0x73, 0x73, 0x3a, 0x3a, 0x67, 0x65
        /* <DEDUP_REMOVED lines=181> */
.L_0:


//--------------------- .nv.shared._ZN7cutlass13device_kernelINS_4gemm6kernel13GemmUniversalIN4cute5tupleIJiiiiEEENS1_10collective13CollectiveMmaINS1_34MainloopSm90TmaGmmaWarpSpecializedILi28ENS5_IJNS4_1CILi2EEENSA_ILi1EEESC_EEENS1_35KernelTmaWarpSpecializedCooperativeEEENS5_IJNSA_ILi128EEESG_NSA_ILi16EEEEEENS_10bfloat16_tENS5_IJlSC_lEEESJ_SK_NS4_8TiledMMAINS4_8MMA_AtomIJNS4_4SM904GMMA28MMA_64x128x16_F32BF16BF16_SSILNSO_5MajorE0ELSQ_0ELNSO_7ScaleInE1ELSR_1EEEEEENS4_6LayoutISD_NS5_IJSC_NSA_ILi0EEESV_EEEEENS5_IJNS4_10UnderscoreESY_SY_EEEEENS4_13SM90_TMA_LOADENS4_14ComposedLayoutINS4_7SwizzleILi1ELi4ELi3EEENS4_18smem_ptr_flag_bitsILi16EEENSU_INS5_IJNSA_ILi8EEESH_EEENS5_IJSH_SC_EEEEEEEvNS4_8identityENS4_23SM90_TMA_LOAD_MULTICASTES1B_vS1C_EENS_8epilogue10collective6detail29Sm90TmaWarpSpecializedAdapterINS1G_15DefaultEpilogueISJ_SK_SK_NS1F_6thread17LinearCombinationISJ_Li1EffLNS1K_9ScaleType4KindE0ELNS_15FloatRoundStyleE2ESJ_EENS1_15EpilogueDefaultEEEEEvvEEEEvNT_6ParamsE --------------------------
	.section	.nv.shared._ZN7cutlass13device_kernelINS_4gemm6kernel13GemmUniversalIN4cute5tupleIJiiiiEEENS1_10collective13CollectiveMmaINS1_34MainloopSm90TmaGmmaWarpSpecializedILi28ENS5_IJNS4_1CILi2EEENSA_ILi1EEESC_EEENS1_35KernelTmaWarpSpecializedCooperativeEEENS5_IJNSA_ILi128EEESG_NSA_ILi16EEEEEENS_10bfloat16_tENS5_IJlSC_lEEESJ_SK_NS4_8TiledMMAINS4_8MMA_AtomIJNS4_4SM904GMMA28MMA_64x128x16_F32BF16BF16_SSILNSO_5MajorE0ELSQ_0ELNSO_7ScaleInE1ELSR_1EEEEEENS4_6LayoutISD_NS5_IJSC_NSA_ILi0EEESV_EEEEENS5_IJNS4_10UnderscoreESY_SY_EEEEENS4_13SM90_TMA_LOADENS4_14ComposedLayoutINS4_7SwizzleILi1ELi4ELi3EEENS4_18smem_ptr_flag_bitsILi16EEENSU_INS5_IJNSA_ILi8EEESH_EEENS5_IJSH_SC_EEEEEEEvNS4_8identityENS4_23SM90_TMA_LOAD_MULTICASTES1B_vS1C_EENS_8epilogue10collective6detail29Sm90TmaWarpSpecializedAdapterINS1G_15DefaultEpilogueISJ_SK_SK_NS1F_6thread17LinearCombinationISJ_Li1EffLNS1K_9ScaleType4KindE0ELNS_15FloatRoundStyleE2ESJ_EENS1_15EpilogueDefaultEEEEEvvEEEEvNT_6ParamsE,"aw",@nobits
	.sectionflags	@""
	.align	16
	.zero		1024


//--------------------- .nv.shared.reserved.0     --------------------------
	.section	.nv.shared.reserved.0,"aw",@nobits
	.weak		__nv_reservedSMEM_offset_0_alias
	.size		__nv_reservedSMEM_offset_0_alias, 0, 0
	.other		__nv_reservedSMEM_offset_0_alias,@"STO_CUDA_RESERVED_SHARED STV_DEFAULT"
__nv_reservedSMEM_offset_0_alias:
	.zero		0


//--------------------- .nv.global                --------------------------
	.section	.nv.global,"aw",@nobits
.nv.global:
	.type		_ZN40_INTERNAL_e008522a_4_k_cu_21d4d702_176054cute1_E,@object
	.size		_ZN40_INTERNAL_e008522a_4_k_cu_21d4d702_176054cute1_E,(_ZN40_INTERNAL_e008522a_4_k_cu_21d4d702_176054cuda3std3__45__cpo6cbeginE - _ZN40_INTERNAL_e008522a_4_k_cu_21d4d702_176054cute1_E)
_ZN40_INTERNAL_e008522a_4_k_cu_21d4d702_176054cute1_E:
	.zero		1
	.type		_ZN40_INTERNAL_e008522a_4_k_cu_21d4d702_176054cuda3std3__45__cpo6cbeginE,@object
	.size		_ZN40_INTERNAL_e008522a_4_k_cu_21d4d702_176054cuda3std3__45__cpo6cbeginE,(_ZN40_INTERNAL_e008522a_4_k_cu_21d4d702_176054cuda3std3__48in_placeE - _ZN40_INTERNAL_e008522a_4_k_cu_21d4d702_176054cuda3std3__45__cpo6cbeginE)
_ZN40_INTERNAL_e008522a_4_k_cu_21d4d702_176054cuda3std3__45__cpo6cbeginE:
	.zero		1
	.type		_ZN40_INTERNAL_e008522a_4_k_cu_21d4d702_176054cuda3std3__48in_placeE,@object
	.size		_ZN40_INTERNAL_e008522a_4_k_cu_21d4d702_176054cuda3std3__48in_placeE,(_ZN40_INTERNAL_e008522a_4_k_cu_21d4d702_176054cuda3std6ranges3__45__cpo9iter_moveE - _ZN40_INTERNAL_e008522a_4_k_cu_21d4d702_176054cuda3std3__48in_placeE)
_ZN40_INTERNAL_e008522a_4_k_cu_21d4d702_176054cuda3std3__48in_placeE:
	.zero		1
	.type		_ZN40_INTERNAL_e008522a_4_k_cu_21d4d702_176054cuda3std6ranges3__45__cpo9iter_moveE,@object
	.size		_ZN40_INTERNAL_e008522a_4_k_cu_21d4d702_176054cuda3std6ranges3__45__cpo9iter_moveE,(_ZN40_INTERNAL_e008522a_4_k_cu_21d4d702_176054cuda3std3__45__cpo5beginE - _ZN40_INTERNAL_e008522a_4_k_cu_21d4d702_176054cuda3std6ranges3__45__cpo9iter_moveE)
_ZN40_INTERNAL_e008522a_4_k_cu_21d4d702_176054cuda3std6ranges3__45__cpo9iter_moveE:
	.zero		1
	.type		_ZN40_INTERNAL_e008522a_4_k_cu_21d4d702_176054cuda3std3__45__cpo5beginE,@object
	.size		_ZN40_INTERNAL_e008522a_4_k_cu_21d4d702_176054cuda3std3__45__cpo5beginE,(_ZN40_INTERNAL_e008522a_4_k_cu_21d4d702_176054cuda3std3__442_GLOBAL__N__e008522a_4_k_cu_21d4d702_176056ignoreE - _ZN40_INTERNAL_e008522a_4_k_cu_21d4d702_176054cuda3std3__45__cpo5beginE)
_ZN40_INTERNAL_e008522a_4_k_cu_21d4d702_176054cuda3std3__45__cpo5beginE:
	.zero		1
	.type		_ZN40_INTERNAL_e008522a_4_k_cu_21d4d702_176054cuda3std3__442_GLOBAL__N__e008522a_4_k_cu_21d4d702_176056ignoreE,@object
	.size		_ZN40_INTERNAL_e008522a_4_k_cu_21d4d702_176054cuda3std3__442_GLOBAL__N__e008522a_4_k_cu_21d4d702_176056ignoreE,(_ZN40_INTERNAL_e008522a_4_k_cu_21d4d702_176054cute7productE - _ZN40_INTERNAL_e008522a_4_k_cu_21d4d702_176054cuda3std3__442_GLOBAL__N__e008522a_4_k_cu_21d4d702_176056ignoreE)
_ZN40_INTERNAL_e008522a_4_k_cu_21d4d702_176054cuda3std3__442_GLOBAL__N__e008522a_4_k_cu_21d4d702_176056ignoreE:
	.zero		1
	.type		_ZN40_INTERNAL_e008522a_4_k_cu_21d4d702_176054cute7productE,@object
	.size		_ZN40_INTERNAL_e008522a_4_k_cu_21d4d702_176054cute7productE,(_ZN40_INTERNAL_e008522a_4_k_cu_21d4d702_176054cuda3std3__45__cpo3endE - _ZN40_INTERNAL_e008522a_4_k_cu_21d4d702_176054cute7productE)
_ZN40_INTERNAL_e008522a_4_k_cu_21d4d702_176054cute7productE:
	.zero		1
	.type		_ZN40_INTERNAL_e008522a_4_k_cu_21d4d702_176054cuda3std3__45__cpo3endE,@object
	.size		_ZN40_INTERNAL_e008522a_4_k_cu_21d4d702_176054cuda3std3__45__cpo3endE,(_ZN40_INTERNAL_e008522a_4_k_cu_21d4d702_176054cuda3std3__419piecewise_constructE - _ZN40_INTERNAL_e008522a_4_k_cu_21d4d702_176054cuda3std3__45__cpo3endE)
_ZN40_INTERNAL_e008522a_4_k_cu_21d4d702_176054cuda3std3__45__cpo3endE:
	.zero		1
	.type		_ZN40_INTERNAL_e008522a_4_k_cu_21d4d702_176054cuda3std3__419piecewise_constructE,@object
	.size		_ZN40_INTERNAL_e008522a_4_k_cu_21d4d702_176054cuda3std3__419piecewise_constructE,(_ZN40_INTERNAL_e008522a_4_k_cu_21d4d702_176054cuda3std3__45__cpo4cendE - _ZN40_INTERNAL_e008522a_4_k_cu_21d4d702_176054cuda3std3__419piecewise_constructE)
_ZN40_INTERNAL_e008522a_4_k_cu_21d4d702_176054cuda3std3__419piecewise_constructE:
	.zero		1
	.type		_ZN40_INTERNAL_e008522a_4_k_cu_21d4d702_176054cuda3std3__45__cpo4cendE,@object
	.size		_ZN40_INTERNAL_e008522a_4_k_cu_21d4d702_176054cuda3std3__45__cpo4cendE,(_ZN40_INTERNAL_e008522a_4_k_cu_21d4d702_176054cuda3std6ranges3__45__cpo4swapE - _ZN40_INTERNAL_e008522a_4_k_cu_21d4d702_176054cuda3std3__45__cpo4cendE)
_ZN40_INTERNAL_e008522a_4_k_cu_21d4d702_176054cuda3std3__45__cpo4cendE:
	.zero		1
	.type		_ZN40_INTERNAL_e008522a_4_k_cu_21d4d702_176054cuda3std6ranges3__45__cpo4swapE,@object
	.size		_ZN40_INTERNAL_e008522a_4_k_cu_21d4d702_176054cuda3std6ranges3__45__cpo4swapE,(.L_8 - _ZN40_INTERNAL_e008522a_4_k_cu_21d4d702_176054cuda3std6ranges3__45__cpo4swapE)
_ZN40_INTERNAL_e008522a_4_k_cu_21d4d702_176054cuda3std6ranges3__45__cpo4swapE:
	.zero		1
.L_8:


//--------------------- .nv.constant0._ZN7cutlass13device_kernelINS_4gemm6kernel13GemmUniversalIN4cute5tupleIJiiiiEEENS1_10collective13CollectiveMmaINS1_34MainloopSm90TmaGmmaWarpSpecializedILi28ENS5_IJNS4_1CILi2EEENSA_ILi1EEESC_EEENS1_35KernelTmaWarpSpecializedCooperativeEEENS5_IJNSA_ILi128EEESG_NSA_ILi16EEEEEENS_10bfloat16_tENS5_IJlSC_lEEESJ_SK_NS4_8TiledMMAINS4_8MMA_AtomIJNS4_4SM904GMMA28MMA_64x128x16_F32BF16BF16_SSILNSO_5MajorE0ELSQ_0ELNSO_7ScaleInE1ELSR_1EEEEEENS4_6LayoutISD_NS5_IJSC_NSA_ILi0EEESV_EEEEENS5_IJNS4_10UnderscoreESY_SY_EEEEENS4_13SM90_TMA_LOADENS4_14ComposedLayoutINS4_7SwizzleILi1ELi4ELi3EEENS4_18smem_ptr_flag_bitsILi16EEENSU_INS5_IJNSA_ILi8EEESH_EEENS5_IJSH_SC_EEEEEEEvNS4_8identityENS4_23SM90_TMA_LOAD_MULTICASTES1B_vS1C_EENS_8epilogue10collective6detail29Sm90TmaWarpSpecializedAdapterINS1G_15DefaultEpilogueISJ_SK_SK_NS1F_6thread17LinearCombinationISJ_Li1EffLNS1K_9ScaleType4KindE0ELNS_15FloatRoundStyleE2ESJ_EENS1_15EpilogueDefaultEEEEEvvEEEEvNT_6ParamsE --------------------------
	.section	.nv.constant0._ZN7cutlass13device_kernelINS_4gemm6kernel13GemmUniversalIN4cute5tupleIJiiiiEEENS1_10collective13CollectiveMmaINS1_34MainloopSm90TmaGmmaWarpSpecializedILi28ENS5_IJNS4_1CILi2EEENSA_ILi1EEESC_EEENS1_35KernelTmaWarpSpecializedCooperativeEEENS5_IJNSA_ILi128EEESG_NSA_ILi16EEEEEENS_10bfloat16_tENS5_IJlSC_lEEESJ_SK_NS4_8TiledMMAINS4_8MMA_AtomIJNS4_4SM904GMMA28MMA_64x128x16_F32BF16BF16_SSILNSO_5MajorE0ELSQ_0ELNSO_7ScaleInE1ELSR_1EEEEEENS4_6LayoutISD_NS5_IJSC_NSA_ILi0EEESV_EEEEENS5_IJNS4_10UnderscoreESY_SY_EEEEENS4_13SM90_TMA_LOADENS4_14ComposedLayoutINS4_7SwizzleILi1ELi4ELi3EEENS4_18smem_ptr_flag_bitsILi16EEENSU_INS5_IJNSA_ILi8EEESH_EEENS5_IJSH_SC_EEEEEEEvNS4_8identityENS4_23SM90_TMA_LOAD_MULTICASTES1B_vS1C_EENS_8epilogue10collective6detail29Sm90TmaWarpSpecializedAdapterINS1G_15DefaultEpilogueISJ_SK_SK_NS1F_6thread17LinearCombinationISJ_Li1EffLNS1K_9ScaleType4KindE0ELNS_15FloatRoundStyleE2ESJ_EENS1_15EpilogueDefaultEEEEEvvEEEEvNT_6ParamsE,"a",@progbits
	.sectionflags	@""
	.align	4
.nv.constant0._ZN7cutlass13device_kernelINS_4gemm6kernel13GemmUniversalIN4cute5tupleIJiiiiEEENS1_10collective13CollectiveMmaINS1_34MainloopSm90TmaGmmaWarpSpecializedILi28ENS5_IJNS4_1CILi2EEENSA_ILi1EEESC_EEENS1_35KernelTmaWarpSpecializedCooperativeEEENS5_IJNSA_ILi128EEESG_NSA_ILi16EEEEEENS_10bfloat16_tENS5_IJlSC_lEEESJ_SK_NS4_8TiledMMAINS4_8MMA_AtomIJNS4_4SM904GMMA28MMA_64x128x16_F32BF16BF16_SSILNSO_5MajorE0ELSQ_0ELNSO_7ScaleInE1ELSR_1EEEEEENS4_6LayoutISD_NS5_IJSC_NSA_ILi0EEESV_EEEEENS5_IJNS4_10UnderscoreESY_SY_EEEEENS4_13SM90_TMA_LOADENS4_14ComposedLayoutINS4_7SwizzleILi1ELi4ELi3EEENS4_18smem_ptr_flag_bitsILi16EEENSU_INS5_IJNSA_ILi8EEESH_EEENS5_IJSH_SC_EEEEEEEvNS4_8identityENS4_23SM90_TMA_LOAD_MULTICASTES1B_vS1C_EENS_8epilogue10collective6detail29Sm90TmaWarpSpecializedAdapterINS1G_15DefaultEpilogueISJ_SK_SK_NS1F_6thread17LinearCombinationISJ_Li1EffLNS1K_9ScaleType4KindE0ELNS_15FloatRoundStyleE2ESJ_EENS1_15EpilogueDefaultEEEEEvvEEEEvNT_6ParamsE:
	.zero		1664


//--------------------- SYMBOLS --------------------------

	.type		.nv.reservedSmem.offset0,@object
	.size		.nv.reservedSmem.offset0,0x4
	.type		__assertfail,@function
